//
// Generated by NVIDIA NVVM Compiler
//
// Compiler Build ID: CL-36424714
// Cuda compilation tools, release 13.0, V13.0.88
// Based on NVVM 20.0.0
//

.version 9.0
.target sm_100
.address_size 64

	// .globl	linearreg_slope_batch_f32

.visible .entry linearreg_slope_batch_f32(
	.param .u64 .ptr .align 1 linearreg_slope_batch_f32_param_0,
	.param .u64 .ptr .align 1 linearreg_slope_batch_f32_param_1,
	.param .u64 .ptr .align 1 linearreg_slope_batch_f32_param_2,
	.param .u64 .ptr .align 1 linearreg_slope_batch_f32_param_3,
	.param .u32 linearreg_slope_batch_f32_param_4,
	.param .u32 linearreg_slope_batch_f32_param_5,
	.param .u32 linearreg_slope_batch_f32_param_6,
	.param .u64 .ptr .align 1 linearreg_slope_batch_f32_param_7
)
.maxntid 256
.minnctapersm 2
{
	.reg .pred 	%p<75>;
	.reg .b32 	%r<237>;
	.reg .b32 	%f<75>;
	.reg .b64 	%rd<116>;
	.reg .b64 	%fd<367>;

	ld.param.u64 	%rd9, [linearreg_slope_batch_f32_param_0];
	ld.param.u64 	%rd10, [linearreg_slope_batch_f32_param_1];
	ld.param.u64 	%rd11, [linearreg_slope_batch_f32_param_2];
	ld.param.u64 	%rd12, [linearreg_slope_batch_f32_param_3];
	ld.param.u32 	%r86, [linearreg_slope_batch_f32_param_4];
	ld.param.u32 	%r87, [linearreg_slope_batch_f32_param_5];
	ld.param.u32 	%r88, [linearreg_slope_batch_f32_param_6];
	ld.param.u64 	%rd13, [linearreg_slope_batch_f32_param_7];
	cvta.to.global.u64 	%rd1, %rd13;
	cvta.to.global.u64 	%rd2, %rd9;
	cvta.to.global.u64 	%rd3, %rd12;
	cvta.to.global.u64 	%rd4, %rd11;
	cvta.to.global.u64 	%rd5, %rd10;
	mov.u32 	%r89, %ntid.x;
	mov.u32 	%r90, %nctaid.x;
	mul.lo.s32 	%r1, %r89, %r90;
	mov.u32 	%r91, %ctaid.x;
	mov.u32 	%r92, %tid.x;
	mad.lo.s32 	%r208, %r91, %r89, %r92;
	setp.ge.s32 	%p2, %r208, %r87;
	@%p2 bra 	$L__BB0_91;
	setp.lt.s32 	%p3, %r88, 0;
	setp.le.s32 	%p4, %r86, %r88;
	or.pred  	%p1, %p3, %p4;
	sub.s32 	%r3, %r86, %r88;
	add.s32 	%r4, %r88, -1;
	setp.lt.s32 	%p5, %r86, 1;
	@%p5 bra 	$L__BB0_58;
	and.b32  	%r5, %r86, 7;
	add.s32 	%r6, %r5, -1;
	and.b32  	%r7, %r86, 3;
	add.s32 	%r8, %r7, -1;
	and.b32  	%r9, %r86, 2147483640;
	and.b32  	%r10, %r86, 1;
	add.s64 	%rd6, %rd1, 16;
$L__BB0_3:
	mul.lo.s32 	%r12, %r208, %r86;
	mul.wide.s32 	%rd57, %r208, 4;
	add.s64 	%rd58, %rd5, %rd57;
	ld.global.nc.u32 	%r13, [%rd58];
	setp.lt.s32 	%p34, %r13, 2;
	setp.gt.s32 	%p35, %r13, %r86;
	or.pred  	%p36, %p34, %p35;
	or.pred  	%p37, %p36, %p1;
	@%p37 bra 	$L__BB0_14;
	setp.lt.s32 	%p38, %r3, %r13;
	@%p38 bra 	$L__BB0_25;
	add.s32 	%r212, %r4, %r13;
	add.s64 	%rd60, %rd4, %rd57;
	ld.global.nc.f32 	%f1, [%rd60];
	add.s64 	%rd61, %rd3, %rd57;
	ld.global.nc.f32 	%f2, [%rd61];
	setp.gt.s32 	%p39, %r212, 0;
	@%p39 bra 	$L__BB0_47;
$L__BB0_6:
	add.s32 	%r19, %r13, -1;
	add.s32 	%r152, %r13, -2;
	and.b32  	%r20, %r19, 15;
	setp.lt.u32 	%p48, %r152, 15;
	mov.f64 	%fd330, 0d0000000000000000;
	mov.b32 	%r221, 0;
	mov.f64 	%fd329, %fd330;
	@%p48 bra 	$L__BB0_37;
	and.b32  	%r221, %r19, -16;
	mov.f64 	%fd330, 0d0000000000000000;
	mov.b32 	%r211, 0;
	bra.uni 	$L__BB0_36;
$L__BB0_8:
	setp.ge.s32 	%p57, %r212, %r86;
	@%p57 bra 	$L__BB0_13;
	cvt.rn.f64.u32 	%fd7, %r13;
	mul.wide.u32 	%rd92, %r212, 4;
	add.s64 	%rd93, %rd2, %rd92;
	ld.global.nc.f32 	%f71, [%rd93];
	cvt.f64.f32 	%fd334, %f71;
	cvt.f64.f32 	%fd320, %f1;
	neg.f64 	%fd9, %fd320;
	cvt.f64.f32 	%fd10, %f2;
$L__BB0_10:
	add.f64 	%fd321, %fd329, %fd334;
	fma.rn.f64 	%fd322, %fd334, %fd7, %fd330;
	mul.f64 	%fd323, %fd321, %fd9;
	fma.rn.f64 	%fd324, %fd7, %fd322, %fd323;
	mul.f64 	%fd325, %fd324, %fd10;
	cvt.rn.f32.f64 	%f72, %fd325;
	add.s32 	%r186, %r212, %r12;
	mul.wide.s32 	%rd94, %r186, 4;
	add.s64 	%rd95, %rd1, %rd94;
	st.global.f32 	[%rd95], %f72;
	sub.f64 	%fd330, %fd322, %fd321;
	sub.s32 	%r187, %r212, %r13;
	mul.wide.s32 	%rd96, %r187, 4;
	add.s64 	%rd97, %rd2, %rd96;
	ld.global.nc.f32 	%f73, [%rd97+4];
	cvt.f64.f32 	%fd326, %f73;
	sub.f64 	%fd329, %fd321, %fd326;
	add.s32 	%r24, %r212, 1;
	setp.ge.s32 	%p58, %r24, %r86;
	@%p58 bra 	$L__BB0_12;
	mul.wide.u32 	%rd98, %r212, 4;
	add.s64 	%rd99, %rd2, %rd98;
	ld.global.nc.f32 	%f74, [%rd99+4];
	cvt.f64.f32 	%fd334, %f74;
$L__BB0_12:
	setp.eq.s32 	%p59, %r24, %r86;
	mov.u32 	%r212, %r24;
	@%p59 bra 	$L__BB0_13;
	bra.uni 	$L__BB0_10;
$L__BB0_13:
	add.s32 	%r208, %r208, %r1;
	setp.lt.s32 	%p74, %r208, %r87;
	@%p74 bra 	$L__BB0_3;
	bra.uni 	$L__BB0_91;
$L__BB0_14:
	setp.lt.u32 	%p67, %r86, 8;
	mov.b32 	%r216, 0;
	@%p67 bra 	$L__BB0_17;
	mov.b32 	%r214, 0;
$L__BB0_16:
	.pragma "nounroll";
	add.s32 	%r200, %r214, %r12;
	mul.wide.s32 	%rd108, %r200, 4;
	add.s64 	%rd109, %rd1, %rd108;
	mov.b32 	%r201, 2147483647;
	st.global.u32 	[%rd109], %r201;
	st.global.u32 	[%rd109+4], %r201;
	st.global.u32 	[%rd109+8], %r201;
	st.global.u32 	[%rd109+12], %r201;
	st.global.u32 	[%rd109+16], %r201;
	st.global.u32 	[%rd109+20], %r201;
	st.global.u32 	[%rd109+24], %r201;
	st.global.u32 	[%rd109+28], %r201;
	add.s32 	%r214, %r214, 8;
	setp.eq.s32 	%p68, %r214, %r9;
	mov.u32 	%r216, %r9;
	@%p68 bra 	$L__BB0_17;
	bra.uni 	$L__BB0_16;
$L__BB0_17:
	setp.eq.s32 	%p69, %r5, 0;
	@%p69 bra 	$L__BB0_13;
	setp.lt.u32 	%p70, %r6, 3;
	@%p70 bra 	$L__BB0_20;
	add.s32 	%r202, %r216, %r12;
	mul.wide.s32 	%rd110, %r202, 4;
	add.s64 	%rd111, %rd1, %rd110;
	mov.b32 	%r203, 2147483647;
	st.global.u32 	[%rd111], %r203;
	st.global.u32 	[%rd111+4], %r203;
	st.global.u32 	[%rd111+8], %r203;
	st.global.u32 	[%rd111+12], %r203;
	add.s32 	%r216, %r216, 4;
$L__BB0_20:
	setp.eq.s32 	%p71, %r7, 0;
	@%p71 bra 	$L__BB0_13;
	setp.eq.s32 	%p72, %r8, 0;
	@%p72 bra 	$L__BB0_23;
	add.s32 	%r204, %r216, %r12;
	mul.wide.s32 	%rd112, %r204, 4;
	add.s64 	%rd113, %rd1, %rd112;
	mov.b32 	%r205, 2147483647;
	st.global.u32 	[%rd113], %r205;
	st.global.u32 	[%rd113+4], %r205;
	add.s32 	%r216, %r216, 2;
$L__BB0_23:
	setp.eq.s32 	%p73, %r10, 0;
	@%p73 bra 	$L__BB0_13;
	add.s32 	%r206, %r216, %r12;
	mul.wide.s32 	%rd114, %r206, 4;
	add.s64 	%rd115, %rd1, %rd114;
	mov.b32 	%r207, 2147483647;
	st.global.u32 	[%rd115], %r207;
	bra.uni 	$L__BB0_13;
$L__BB0_25:
	setp.lt.u32 	%p60, %r86, 8;
	mov.b32 	%r219, 0;
	@%p60 bra 	$L__BB0_28;
	mov.b32 	%r213, 0;
$L__BB0_27:
	.pragma "nounroll";
	add.s32 	%r190, %r213, %r12;
	mul.wide.s32 	%rd100, %r190, 4;
	add.s64 	%rd101, %rd1, %rd100;
	mov.b32 	%r191, 2147483647;
	st.global.u32 	[%rd101], %r191;
	st.global.u32 	[%rd101+4], %r191;
	st.global.u32 	[%rd101+8], %r191;
	st.global.u32 	[%rd101+12], %r191;
	st.global.u32 	[%rd101+16], %r191;
	st.global.u32 	[%rd101+20], %r191;
	st.global.u32 	[%rd101+24], %r191;
	st.global.u32 	[%rd101+28], %r191;
	add.s32 	%r213, %r213, 8;
	setp.eq.s32 	%p61, %r213, %r9;
	mov.u32 	%r219, %r9;
	@%p61 bra 	$L__BB0_28;
	bra.uni 	$L__BB0_27;
$L__BB0_28:
	setp.eq.s32 	%p62, %r5, 0;
	@%p62 bra 	$L__BB0_13;
	setp.lt.u32 	%p63, %r6, 3;
	@%p63 bra 	$L__BB0_31;
	add.s32 	%r192, %r219, %r12;
	mul.wide.s32 	%rd102, %r192, 4;
	add.s64 	%rd103, %rd1, %rd102;
	mov.b32 	%r193, 2147483647;
	st.global.u32 	[%rd103], %r193;
	st.global.u32 	[%rd103+4], %r193;
	st.global.u32 	[%rd103+8], %r193;
	st.global.u32 	[%rd103+12], %r193;
	add.s32 	%r219, %r219, 4;
$L__BB0_31:
	setp.eq.s32 	%p64, %r7, 0;
	@%p64 bra 	$L__BB0_13;
	setp.eq.s32 	%p65, %r8, 0;
	@%p65 bra 	$L__BB0_34;
	add.s32 	%r194, %r219, %r12;
	mul.wide.s32 	%rd104, %r194, 4;
	add.s64 	%rd105, %rd1, %rd104;
	mov.b32 	%r195, 2147483647;
	st.global.u32 	[%rd105], %r195;
	st.global.u32 	[%rd105+4], %r195;
	add.s32 	%r219, %r219, 2;
$L__BB0_34:
	setp.eq.s32 	%p66, %r10, 0;
	@%p66 bra 	$L__BB0_13;
	add.s32 	%r196, %r219, %r12;
	mul.wide.s32 	%rd106, %r196, 4;
	add.s64 	%rd107, %rd1, %rd106;
	mov.b32 	%r197, 2147483647;
	st.global.u32 	[%rd107], %r197;
	bra.uni 	$L__BB0_13;
$L__BB0_36:
	.pragma "nounroll";
	add.s32 	%r154, %r211, %r88;
	mul.wide.u32 	%rd70, %r154, 4;
	add.s64 	%rd71, %rd2, %rd70;
	ld.global.nc.f32 	%f40, [%rd71];
	cvt.f64.f32 	%fd206, %f40;
	add.s32 	%r155, %r211, 1;
	cvt.rn.f64.u32 	%fd207, %r155;
	add.f64 	%fd208, %fd329, %fd206;
	fma.rn.f64 	%fd209, %fd206, %fd207, %fd330;
	ld.global.nc.f32 	%f41, [%rd71+4];
	cvt.f64.f32 	%fd210, %f41;
	add.s32 	%r156, %r211, 2;
	cvt.rn.f64.u32 	%fd211, %r156;
	add.f64 	%fd212, %fd208, %fd210;
	fma.rn.f64 	%fd213, %fd210, %fd211, %fd209;
	ld.global.nc.f32 	%f42, [%rd71+8];
	cvt.f64.f32 	%fd214, %f42;
	add.s32 	%r157, %r211, 3;
	cvt.rn.f64.u32 	%fd215, %r157;
	add.f64 	%fd216, %fd212, %fd214;
	fma.rn.f64 	%fd217, %fd214, %fd215, %fd213;
	ld.global.nc.f32 	%f43, [%rd71+12];
	cvt.f64.f32 	%fd218, %f43;
	add.s32 	%r158, %r211, 4;
	cvt.rn.f64.u32 	%fd219, %r158;
	add.f64 	%fd220, %fd216, %fd218;
	fma.rn.f64 	%fd221, %fd218, %fd219, %fd217;
	ld.global.nc.f32 	%f44, [%rd71+16];
	cvt.f64.f32 	%fd222, %f44;
	add.s32 	%r159, %r211, 5;
	cvt.rn.f64.u32 	%fd223, %r159;
	add.f64 	%fd224, %fd220, %fd222;
	fma.rn.f64 	%fd225, %fd222, %fd223, %fd221;
	ld.global.nc.f32 	%f45, [%rd71+20];
	cvt.f64.f32 	%fd226, %f45;
	add.s32 	%r160, %r211, 6;
	cvt.rn.f64.u32 	%fd227, %r160;
	add.f64 	%fd228, %fd224, %fd226;
	fma.rn.f64 	%fd229, %fd226, %fd227, %fd225;
	ld.global.nc.f32 	%f46, [%rd71+24];
	cvt.f64.f32 	%fd230, %f46;
	add.s32 	%r161, %r211, 7;
	cvt.rn.f64.u32 	%fd231, %r161;
	add.f64 	%fd232, %fd228, %fd230;
	fma.rn.f64 	%fd233, %fd230, %fd231, %fd229;
	ld.global.nc.f32 	%f47, [%rd71+28];
	cvt.f64.f32 	%fd234, %f47;
	add.s32 	%r162, %r211, 8;
	cvt.rn.f64.u32 	%fd235, %r162;
	add.f64 	%fd236, %fd232, %fd234;
	fma.rn.f64 	%fd237, %fd234, %fd235, %fd233;
	ld.global.nc.f32 	%f48, [%rd71+32];
	cvt.f64.f32 	%fd238, %f48;
	add.s32 	%r163, %r211, 9;
	cvt.rn.f64.u32 	%fd239, %r163;
	add.f64 	%fd240, %fd236, %fd238;
	fma.rn.f64 	%fd241, %fd238, %fd239, %fd237;
	ld.global.nc.f32 	%f49, [%rd71+36];
	cvt.f64.f32 	%fd242, %f49;
	add.s32 	%r164, %r211, 10;
	cvt.rn.f64.u32 	%fd243, %r164;
	add.f64 	%fd244, %fd240, %fd242;
	fma.rn.f64 	%fd245, %fd242, %fd243, %fd241;
	ld.global.nc.f32 	%f50, [%rd71+40];
	cvt.f64.f32 	%fd246, %f50;
	add.s32 	%r165, %r211, 11;
	cvt.rn.f64.u32 	%fd247, %r165;
	add.f64 	%fd248, %fd244, %fd246;
	fma.rn.f64 	%fd249, %fd246, %fd247, %fd245;
	ld.global.nc.f32 	%f51, [%rd71+44];
	cvt.f64.f32 	%fd250, %f51;
	add.s32 	%r166, %r211, 12;
	cvt.rn.f64.u32 	%fd251, %r166;
	add.f64 	%fd252, %fd248, %fd250;
	fma.rn.f64 	%fd253, %fd250, %fd251, %fd249;
	ld.global.nc.f32 	%f52, [%rd71+48];
	cvt.f64.f32 	%fd254, %f52;
	add.s32 	%r167, %r211, 13;
	cvt.rn.f64.u32 	%fd255, %r167;
	add.f64 	%fd256, %fd252, %fd254;
	fma.rn.f64 	%fd257, %fd254, %fd255, %fd253;
	ld.global.nc.f32 	%f53, [%rd71+52];
	cvt.f64.f32 	%fd258, %f53;
	add.s32 	%r168, %r211, 14;
	cvt.rn.f64.u32 	%fd259, %r168;
	add.f64 	%fd260, %fd256, %fd258;
	fma.rn.f64 	%fd261, %fd258, %fd259, %fd257;
	ld.global.nc.f32 	%f54, [%rd71+56];
	cvt.f64.f32 	%fd262, %f54;
	add.s32 	%r169, %r211, 15;
	cvt.rn.f64.u32 	%fd263, %r169;
	add.f64 	%fd264, %fd260, %fd262;
	fma.rn.f64 	%fd265, %fd262, %fd263, %fd261;
	ld.global.nc.f32 	%f55, [%rd71+60];
	cvt.f64.f32 	%fd266, %f55;
	add.s32 	%r211, %r211, 16;
	cvt.rn.f64.u32 	%fd267, %r211;
	add.f64 	%fd329, %fd264, %fd266;
	fma.rn.f64 	%fd330, %fd266, %fd267, %fd265;
	setp.eq.s32 	%p49, %r211, %r221;
	@%p49 bra 	$L__BB0_37;
	bra.uni 	$L__BB0_36;
$L__BB0_37:
	setp.eq.s32 	%p50, %r20, 0;
	@%p50 bra 	$L__BB0_8;
	and.b32  	%r42, %r19, 7;
	setp.lt.u32 	%p51, %r20, 8;
	@%p51 bra 	$L__BB0_40;
	add.s32 	%r170, %r221, %r88;
	mul.wide.u32 	%rd72, %r170, 4;
	add.s64 	%rd73, %rd2, %rd72;
	ld.global.nc.f32 	%f56, [%rd73];
	cvt.f64.f32 	%fd269, %f56;
	add.s32 	%r171, %r221, 1;
	cvt.rn.f64.u32 	%fd270, %r171;
	add.f64 	%fd271, %fd329, %fd269;
	fma.rn.f64 	%fd272, %fd269, %fd270, %fd330;
	cvt.u64.u32 	%rd74, %r88;
	cvt.u64.u32 	%rd75, %r221;
	add.s64 	%rd76, %rd75, %rd74;
	shl.b64 	%rd77, %rd76, 2;
	add.s64 	%rd78, %rd2, %rd77;
	ld.global.nc.f32 	%f57, [%rd78+4];
	cvt.f64.f32 	%fd273, %f57;
	add.s32 	%r172, %r221, 2;
	cvt.rn.f64.u32 	%fd274, %r172;
	add.f64 	%fd275, %fd271, %fd273;
	fma.rn.f64 	%fd276, %fd273, %fd274, %fd272;
	ld.global.nc.f32 	%f58, [%rd78+8];
	cvt.f64.f32 	%fd277, %f58;
	add.s32 	%r173, %r221, 3;
	cvt.rn.f64.u32 	%fd278, %r173;
	add.f64 	%fd279, %fd275, %fd277;
	fma.rn.f64 	%fd280, %fd277, %fd278, %fd276;
	ld.global.nc.f32 	%f59, [%rd78+12];
	cvt.f64.f32 	%fd281, %f59;
	add.s32 	%r174, %r221, 4;
	cvt.rn.f64.u32 	%fd282, %r174;
	add.f64 	%fd283, %fd279, %fd281;
	fma.rn.f64 	%fd284, %fd281, %fd282, %fd280;
	ld.global.nc.f32 	%f60, [%rd78+16];
	cvt.f64.f32 	%fd285, %f60;
	add.s32 	%r175, %r221, 5;
	cvt.rn.f64.u32 	%fd286, %r175;
	add.f64 	%fd287, %fd283, %fd285;
	fma.rn.f64 	%fd288, %fd285, %fd286, %fd284;
	ld.global.nc.f32 	%f61, [%rd78+20];
	cvt.f64.f32 	%fd289, %f61;
	add.s32 	%r176, %r221, 6;
	cvt.rn.f64.u32 	%fd290, %r176;
	add.f64 	%fd291, %fd287, %fd289;
	fma.rn.f64 	%fd292, %fd289, %fd290, %fd288;
	ld.global.nc.f32 	%f62, [%rd78+24];
	cvt.f64.f32 	%fd293, %f62;
	add.s32 	%r177, %r221, 7;
	cvt.rn.f64.u32 	%fd294, %r177;
	add.f64 	%fd295, %fd291, %fd293;
	fma.rn.f64 	%fd296, %fd293, %fd294, %fd292;
	ld.global.nc.f32 	%f63, [%rd78+28];
	cvt.f64.f32 	%fd297, %f63;
	add.s32 	%r221, %r221, 8;
	cvt.rn.f64.u32 	%fd298, %r221;
	add.f64 	%fd329, %fd295, %fd297;
	fma.rn.f64 	%fd330, %fd297, %fd298, %fd296;
$L__BB0_40:
	setp.eq.s32 	%p52, %r42, 0;
	@%p52 bra 	$L__BB0_8;
	and.b32  	%r45, %r19, 3;
	setp.lt.u32 	%p53, %r42, 4;
	@%p53 bra 	$L__BB0_43;
	add.s32 	%r178, %r221, %r88;
	mul.wide.u32 	%rd79, %r178, 4;
	add.s64 	%rd80, %rd2, %rd79;
	ld.global.nc.f32 	%f64, [%rd80];
	cvt.f64.f32 	%fd300, %f64;
	add.s32 	%r179, %r221, 1;
	cvt.rn.f64.u32 	%fd301, %r179;
	add.f64 	%fd302, %fd329, %fd300;
	fma.rn.f64 	%fd303, %fd300, %fd301, %fd330;
	cvt.u64.u32 	%rd81, %r88;
	cvt.u64.u32 	%rd82, %r221;
	add.s64 	%rd83, %rd82, %rd81;
	shl.b64 	%rd84, %rd83, 2;
	add.s64 	%rd85, %rd2, %rd84;
	ld.global.nc.f32 	%f65, [%rd85+4];
	cvt.f64.f32 	%fd304, %f65;
	add.s32 	%r180, %r221, 2;
	cvt.rn.f64.u32 	%fd305, %r180;
	add.f64 	%fd306, %fd302, %fd304;
	fma.rn.f64 	%fd307, %fd304, %fd305, %fd303;
	ld.global.nc.f32 	%f66, [%rd85+8];
	cvt.f64.f32 	%fd308, %f66;
	add.s32 	%r181, %r221, 3;
	cvt.rn.f64.u32 	%fd309, %r181;
	add.f64 	%fd310, %fd306, %fd308;
	fma.rn.f64 	%fd311, %fd308, %fd309, %fd307;
	ld.global.nc.f32 	%f67, [%rd85+12];
	cvt.f64.f32 	%fd312, %f67;
	add.s32 	%r221, %r221, 4;
	cvt.rn.f64.u32 	%fd313, %r221;
	add.f64 	%fd329, %fd310, %fd312;
	fma.rn.f64 	%fd330, %fd312, %fd313, %fd311;
$L__BB0_43:
	setp.eq.s32 	%p54, %r45, 0;
	@%p54 bra 	$L__BB0_8;
	add.s32 	%r182, %r221, %r88;
	mul.wide.u32 	%rd86, %r182, 4;
	add.s64 	%rd87, %rd2, %rd86;
	ld.global.nc.f32 	%f68, [%rd87];
	cvt.f64.f32 	%fd314, %f68;
	add.s32 	%r183, %r221, 1;
	cvt.rn.f64.u32 	%fd315, %r183;
	add.f64 	%fd329, %fd329, %fd314;
	fma.rn.f64 	%fd330, %fd314, %fd315, %fd330;
	setp.eq.s32 	%p55, %r45, 1;
	@%p55 bra 	$L__BB0_8;
	cvt.u64.u32 	%rd88, %r88;
	cvt.u64.u32 	%rd89, %r221;
	add.s64 	%rd90, %rd89, %rd88;
	shl.b64 	%rd91, %rd90, 2;
	add.s64 	%rd7, %rd2, %rd91;
	ld.global.nc.f32 	%f69, [%rd7+4];
	cvt.f64.f32 	%fd316, %f69;
	add.s32 	%r184, %r221, 2;
	cvt.rn.f64.u32 	%fd317, %r184;
	add.f64 	%fd329, %fd329, %fd316;
	fma.rn.f64 	%fd330, %fd316, %fd317, %fd330;
	setp.eq.s32 	%p56, %r45, 2;
	@%p56 bra 	$L__BB0_8;
	ld.global.nc.f32 	%f70, [%rd7+8];
	cvt.f64.f32 	%fd318, %f70;
	add.s32 	%r185, %r221, 3;
	cvt.rn.f64.u32 	%fd319, %r185;
	add.f64 	%fd329, %fd329, %fd318;
	fma.rn.f64 	%fd330, %fd318, %fd319, %fd330;
	bra.uni 	$L__BB0_8;
$L__BB0_47:
	and.b32  	%r48, %r212, 7;
	setp.lt.u32 	%p40, %r212, 8;
	mov.b32 	%r224, 0;
	@%p40 bra 	$L__BB0_50;
	and.b32  	%r224, %r212, 2147483640;
	neg.s32 	%r210, %r224;
	mov.u32 	%r209, %r12;
$L__BB0_49:
	.pragma "nounroll";
	mul.wide.s32 	%rd62, %r209, 4;
	add.s64 	%rd63, %rd6, %rd62;
	mov.b32 	%r143, 2147483647;
	st.global.u32 	[%rd63+-16], %r143;
	st.global.u32 	[%rd63+-12], %r143;
	st.global.u32 	[%rd63+-8], %r143;
	st.global.u32 	[%rd63+-4], %r143;
	st.global.u32 	[%rd63], %r143;
	st.global.u32 	[%rd63+4], %r143;
	st.global.u32 	[%rd63+8], %r143;
	st.global.u32 	[%rd63+12], %r143;
	add.s32 	%r210, %r210, 8;
	add.s32 	%r209, %r209, 8;
	setp.eq.s32 	%p41, %r210, 0;
	@%p41 bra 	$L__BB0_50;
	bra.uni 	$L__BB0_49;
$L__BB0_50:
	setp.eq.s32 	%p42, %r48, 0;
	@%p42 bra 	$L__BB0_6;
	and.b32  	%r52, %r212, 3;
	setp.lt.u32 	%p43, %r48, 4;
	@%p43 bra 	$L__BB0_53;
	add.s32 	%r144, %r224, %r12;
	mul.wide.s32 	%rd64, %r144, 4;
	add.s64 	%rd65, %rd1, %rd64;
	mov.b32 	%r145, 2147483647;
	st.global.u32 	[%rd65], %r145;
	st.global.u32 	[%rd65+4], %r145;
	st.global.u32 	[%rd65+8], %r145;
	st.global.u32 	[%rd65+12], %r145;
	add.s32 	%r224, %r224, 4;
$L__BB0_53:
	setp.eq.s32 	%p44, %r52, 0;
	@%p44 bra 	$L__BB0_6;
	setp.eq.s32 	%p45, %r52, 1;
	@%p45 bra 	$L__BB0_56;
	add.s32 	%r146, %r224, %r12;
	mul.wide.s32 	%rd66, %r146, 4;
	add.s64 	%rd67, %rd1, %rd66;
	mov.b32 	%r147, 2147483647;
	st.global.u32 	[%rd67], %r147;
	st.global.u32 	[%rd67+4], %r147;
	add.s32 	%r224, %r224, 2;
$L__BB0_56:
	and.b32  	%r148, %r212, 1;
	setp.eq.b32 	%p46, %r148, 1;
	not.pred 	%p47, %p46;
	@%p47 bra 	$L__BB0_6;
	add.s32 	%r149, %r224, %r12;
	mul.wide.s32 	%rd68, %r149, 4;
	add.s64 	%rd69, %rd1, %rd68;
	mov.b32 	%r150, 2147483647;
	st.global.u32 	[%rd69], %r150;
	bra.uni 	$L__BB0_6;
$L__BB0_58:
	cvt.u64.u32 	%rd45, %r88;
$L__BB0_59:
	mul.lo.s32 	%r58, %r208, %r86;
	mul.wide.s32 	%rd14, %r208, 4;
	add.s64 	%rd15, %rd5, %rd14;
	ld.global.nc.u32 	%r93, [%rd15];
	setp.lt.s32 	%p6, %r93, 2;
	setp.gt.s32 	%p7, %r93, %r86;
	or.pred  	%p8, %p6, %p7;
	or.pred  	%p9, %p8, %p1;
	setp.lt.s32 	%p10, %r3, %r93;
	or.pred  	%p11, %p9, %p10;
	@%p11 bra 	$L__BB0_90;
	add.s32 	%r236, %r4, %r93;
	add.s64 	%rd17, %rd4, %rd14;
	ld.global.nc.f32 	%f3, [%rd17];
	add.s64 	%rd18, %rd3, %rd14;
	ld.global.nc.f32 	%f4, [%rd18];
	setp.lt.s32 	%p12, %r236, 1;
	@%p12 bra 	$L__BB0_72;
	and.b32  	%r61, %r236, 7;
	setp.lt.u32 	%p13, %r236, 8;
	mov.b32 	%r228, 0;
	@%p13 bra 	$L__BB0_64;
	and.b32  	%r228, %r236, 2147483640;
	mov.b32 	%r231, 0;
$L__BB0_63:
	.pragma "nounroll";
	add.s32 	%r96, %r231, %r58;
	mul.wide.s32 	%rd19, %r96, 4;
	add.s64 	%rd20, %rd1, %rd19;
	mov.b32 	%r97, 2147483647;
	st.global.u32 	[%rd20], %r97;
	st.global.u32 	[%rd20+4], %r97;
	st.global.u32 	[%rd20+8], %r97;
	st.global.u32 	[%rd20+12], %r97;
	st.global.u32 	[%rd20+16], %r97;
	st.global.u32 	[%rd20+20], %r97;
	st.global.u32 	[%rd20+24], %r97;
	st.global.u32 	[%rd20+28], %r97;
	add.s32 	%r231, %r231, 8;
	setp.eq.s32 	%p14, %r231, %r228;
	@%p14 bra 	$L__BB0_64;
	bra.uni 	$L__BB0_63;
$L__BB0_64:
	setp.eq.s32 	%p15, %r61, 0;
	@%p15 bra 	$L__BB0_72;
	and.b32  	%r64, %r236, 3;
	setp.lt.u32 	%p16, %r61, 4;
	@%p16 bra 	$L__BB0_67;
	add.s32 	%r98, %r228, %r58;
	mul.wide.s32 	%rd21, %r98, 4;
	add.s64 	%rd22, %rd1, %rd21;
	mov.b32 	%r99, 2147483647;
	st.global.u32 	[%rd22], %r99;
	st.global.u32 	[%rd22+4], %r99;
	st.global.u32 	[%rd22+8], %r99;
	st.global.u32 	[%rd22+12], %r99;
	add.s32 	%r228, %r228, 4;
$L__BB0_67:
	setp.eq.s32 	%p17, %r64, 0;
	@%p17 bra 	$L__BB0_72;
	setp.eq.s32 	%p18, %r64, 1;
	@%p18 bra 	$L__BB0_70;
	add.s32 	%r100, %r228, %r58;
	mul.wide.s32 	%rd23, %r100, 4;
	add.s64 	%rd24, %rd1, %rd23;
	mov.b32 	%r101, 2147483647;
	st.global.u32 	[%rd24], %r101;
	st.global.u32 	[%rd24+4], %r101;
	add.s32 	%r228, %r228, 2;
$L__BB0_70:
	and.b32  	%r102, %r236, 1;
	setp.eq.b32 	%p19, %r102, 1;
	not.pred 	%p20, %p19;
	@%p20 bra 	$L__BB0_72;
	add.s32 	%r103, %r228, %r58;
	mul.wide.s32 	%rd25, %r103, 4;
	add.s64 	%rd26, %rd1, %rd25;
	mov.b32 	%r104, 2147483647;
	st.global.u32 	[%rd26], %r104;
$L__BB0_72:
	add.s32 	%r69, %r93, -1;
	add.s32 	%r106, %r93, -2;
	and.b32  	%r70, %r69, 15;
	setp.lt.u32 	%p21, %r106, 15;
	mov.f64 	%fd362, 0d0000000000000000;
	mov.b32 	%r233, 0;
	mov.f64 	%fd361, %fd362;
	@%p21 bra 	$L__BB0_75;
	and.b32  	%r233, %r69, -16;
	mov.f64 	%fd362, 0d0000000000000000;
	mov.b32 	%r232, 0;
$L__BB0_74:
	.pragma "nounroll";
	add.s32 	%r108, %r232, %r88;
	mul.wide.u32 	%rd27, %r108, 4;
	add.s64 	%rd28, %rd2, %rd27;
	ld.global.nc.f32 	%f5, [%rd28];
	cvt.f64.f32 	%fd82, %f5;
	add.s32 	%r109, %r232, 1;
	cvt.rn.f64.u32 	%fd83, %r109;
	add.f64 	%fd84, %fd361, %fd82;
	fma.rn.f64 	%fd85, %fd82, %fd83, %fd362;
	ld.global.nc.f32 	%f6, [%rd28+4];
	cvt.f64.f32 	%fd86, %f6;
	add.s32 	%r110, %r232, 2;
	cvt.rn.f64.u32 	%fd87, %r110;
	add.f64 	%fd88, %fd84, %fd86;
	fma.rn.f64 	%fd89, %fd86, %fd87, %fd85;
	ld.global.nc.f32 	%f7, [%rd28+8];
	cvt.f64.f32 	%fd90, %f7;
	add.s32 	%r111, %r232, 3;
	cvt.rn.f64.u32 	%fd91, %r111;
	add.f64 	%fd92, %fd88, %fd90;
	fma.rn.f64 	%fd93, %fd90, %fd91, %fd89;
	ld.global.nc.f32 	%f8, [%rd28+12];
	cvt.f64.f32 	%fd94, %f8;
	add.s32 	%r112, %r232, 4;
	cvt.rn.f64.u32 	%fd95, %r112;
	add.f64 	%fd96, %fd92, %fd94;
	fma.rn.f64 	%fd97, %fd94, %fd95, %fd93;
	ld.global.nc.f32 	%f9, [%rd28+16];
	cvt.f64.f32 	%fd98, %f9;
	add.s32 	%r113, %r232, 5;
	cvt.rn.f64.u32 	%fd99, %r113;
	add.f64 	%fd100, %fd96, %fd98;
	fma.rn.f64 	%fd101, %fd98, %fd99, %fd97;
	ld.global.nc.f32 	%f10, [%rd28+20];
	cvt.f64.f32 	%fd102, %f10;
	add.s32 	%r114, %r232, 6;
	cvt.rn.f64.u32 	%fd103, %r114;
	add.f64 	%fd104, %fd100, %fd102;
	fma.rn.f64 	%fd105, %fd102, %fd103, %fd101;
	ld.global.nc.f32 	%f11, [%rd28+24];
	cvt.f64.f32 	%fd106, %f11;
	add.s32 	%r115, %r232, 7;
	cvt.rn.f64.u32 	%fd107, %r115;
	add.f64 	%fd108, %fd104, %fd106;
	fma.rn.f64 	%fd109, %fd106, %fd107, %fd105;
	ld.global.nc.f32 	%f12, [%rd28+28];
	cvt.f64.f32 	%fd110, %f12;
	add.s32 	%r116, %r232, 8;
	cvt.rn.f64.u32 	%fd111, %r116;
	add.f64 	%fd112, %fd108, %fd110;
	fma.rn.f64 	%fd113, %fd110, %fd111, %fd109;
	ld.global.nc.f32 	%f13, [%rd28+32];
	cvt.f64.f32 	%fd114, %f13;
	add.s32 	%r117, %r232, 9;
	cvt.rn.f64.u32 	%fd115, %r117;
	add.f64 	%fd116, %fd112, %fd114;
	fma.rn.f64 	%fd117, %fd114, %fd115, %fd113;
	ld.global.nc.f32 	%f14, [%rd28+36];
	cvt.f64.f32 	%fd118, %f14;
	add.s32 	%r118, %r232, 10;
	cvt.rn.f64.u32 	%fd119, %r118;
	add.f64 	%fd120, %fd116, %fd118;
	fma.rn.f64 	%fd121, %fd118, %fd119, %fd117;
	ld.global.nc.f32 	%f15, [%rd28+40];
	cvt.f64.f32 	%fd122, %f15;
	add.s32 	%r119, %r232, 11;
	cvt.rn.f64.u32 	%fd123, %r119;
	add.f64 	%fd124, %fd120, %fd122;
	fma.rn.f64 	%fd125, %fd122, %fd123, %fd121;
	ld.global.nc.f32 	%f16, [%rd28+44];
	cvt.f64.f32 	%fd126, %f16;
	add.s32 	%r120, %r232, 12;
	cvt.rn.f64.u32 	%fd127, %r120;
	add.f64 	%fd128, %fd124, %fd126;
	fma.rn.f64 	%fd129, %fd126, %fd127, %fd125;
	ld.global.nc.f32 	%f17, [%rd28+48];
	cvt.f64.f32 	%fd130, %f17;
	add.s32 	%r121, %r232, 13;
	cvt.rn.f64.u32 	%fd131, %r121;
	add.f64 	%fd132, %fd128, %fd130;
	fma.rn.f64 	%fd133, %fd130, %fd131, %fd129;
	ld.global.nc.f32 	%f18, [%rd28+52];
	cvt.f64.f32 	%fd134, %f18;
	add.s32 	%r122, %r232, 14;
	cvt.rn.f64.u32 	%fd135, %r122;
	add.f64 	%fd136, %fd132, %fd134;
	fma.rn.f64 	%fd137, %fd134, %fd135, %fd133;
	ld.global.nc.f32 	%f19, [%rd28+56];
	cvt.f64.f32 	%fd138, %f19;
	add.s32 	%r123, %r232, 15;
	cvt.rn.f64.u32 	%fd139, %r123;
	add.f64 	%fd140, %fd136, %fd138;
	fma.rn.f64 	%fd141, %fd138, %fd139, %fd137;
	ld.global.nc.f32 	%f20, [%rd28+60];
	cvt.f64.f32 	%fd142, %f20;
	add.s32 	%r232, %r232, 16;
	cvt.rn.f64.u32 	%fd143, %r232;
	add.f64 	%fd361, %fd140, %fd142;
	fma.rn.f64 	%fd362, %fd142, %fd143, %fd141;
	setp.ne.s32 	%p22, %r232, %r233;
	@%p22 bra 	$L__BB0_74;
$L__BB0_75:
	setp.eq.s32 	%p23, %r70, 0;
	@%p23 bra 	$L__BB0_85;
	and.b32  	%r77, %r69, 7;
	setp.lt.u32 	%p24, %r70, 8;
	@%p24 bra 	$L__BB0_78;
	add.s32 	%r124, %r233, %r88;
	mul.wide.u32 	%rd29, %r124, 4;
	add.s64 	%rd30, %rd2, %rd29;
	ld.global.nc.f32 	%f21, [%rd30];
	cvt.f64.f32 	%fd145, %f21;
	add.s32 	%r125, %r233, 1;
	cvt.rn.f64.u32 	%fd146, %r125;
	add.f64 	%fd147, %fd361, %fd145;
	fma.rn.f64 	%fd148, %fd145, %fd146, %fd362;
	cvt.u64.u32 	%rd32, %r233;
	add.s64 	%rd33, %rd32, %rd45;
	shl.b64 	%rd34, %rd33, 2;
	add.s64 	%rd35, %rd2, %rd34;
	ld.global.nc.f32 	%f22, [%rd35+4];
	cvt.f64.f32 	%fd149, %f22;
	add.s32 	%r126, %r233, 2;
	cvt.rn.f64.u32 	%fd150, %r126;
	add.f64 	%fd151, %fd147, %fd149;
	fma.rn.f64 	%fd152, %fd149, %fd150, %fd148;
	ld.global.nc.f32 	%f23, [%rd35+8];
	cvt.f64.f32 	%fd153, %f23;
	add.s32 	%r127, %r233, 3;
	cvt.rn.f64.u32 	%fd154, %r127;
	add.f64 	%fd155, %fd151, %fd153;
	fma.rn.f64 	%fd156, %fd153, %fd154, %fd152;
	ld.global.nc.f32 	%f24, [%rd35+12];
	cvt.f64.f32 	%fd157, %f24;
	add.s32 	%r128, %r233, 4;
	cvt.rn.f64.u32 	%fd158, %r128;
	add.f64 	%fd159, %fd155, %fd157;
	fma.rn.f64 	%fd160, %fd157, %fd158, %fd156;
	ld.global.nc.f32 	%f25, [%rd35+16];
	cvt.f64.f32 	%fd161, %f25;
	add.s32 	%r129, %r233, 5;
	cvt.rn.f64.u32 	%fd162, %r129;
	add.f64 	%fd163, %fd159, %fd161;
	fma.rn.f64 	%fd164, %fd161, %fd162, %fd160;
	ld.global.nc.f32 	%f26, [%rd35+20];
	cvt.f64.f32 	%fd165, %f26;
	add.s32 	%r130, %r233, 6;
	cvt.rn.f64.u32 	%fd166, %r130;
	add.f64 	%fd167, %fd163, %fd165;
	fma.rn.f64 	%fd168, %fd165, %fd166, %fd164;
	ld.global.nc.f32 	%f27, [%rd35+24];
	cvt.f64.f32 	%fd169, %f27;
	add.s32 	%r131, %r233, 7;
	cvt.rn.f64.u32 	%fd170, %r131;
	add.f64 	%fd171, %fd167, %fd169;
	fma.rn.f64 	%fd172, %fd169, %fd170, %fd168;
	ld.global.nc.f32 	%f28, [%rd35+28];
	cvt.f64.f32 	%fd173, %f28;
	add.s32 	%r233, %r233, 8;
	cvt.rn.f64.u32 	%fd174, %r233;
	add.f64 	%fd361, %fd171, %fd173;
	fma.rn.f64 	%fd362, %fd173, %fd174, %fd172;
$L__BB0_78:
	setp.eq.s32 	%p25, %r77, 0;
	@%p25 bra 	$L__BB0_85;
	and.b32  	%r80, %r69, 3;
	setp.lt.u32 	%p26, %r77, 4;
	@%p26 bra 	$L__BB0_81;
	add.s32 	%r132, %r233, %r88;
	mul.wide.u32 	%rd36, %r132, 4;
	add.s64 	%rd37, %rd2, %rd36;
	ld.global.nc.f32 	%f29, [%rd37];
	cvt.f64.f32 	%fd176, %f29;
	add.s32 	%r133, %r233, 1;
	cvt.rn.f64.u32 	%fd177, %r133;
	add.f64 	%fd178, %fd361, %fd176;
	fma.rn.f64 	%fd179, %fd176, %fd177, %fd362;
	cvt.u64.u32 	%rd39, %r233;
	add.s64 	%rd40, %rd39, %rd45;
	shl.b64 	%rd41, %rd40, 2;
	add.s64 	%rd42, %rd2, %rd41;
	ld.global.nc.f32 	%f30, [%rd42+4];
	cvt.f64.f32 	%fd180, %f30;
	add.s32 	%r134, %r233, 2;
	cvt.rn.f64.u32 	%fd181, %r134;
	add.f64 	%fd182, %fd178, %fd180;
	fma.rn.f64 	%fd183, %fd180, %fd181, %fd179;
	ld.global.nc.f32 	%f31, [%rd42+8];
	cvt.f64.f32 	%fd184, %f31;
	add.s32 	%r135, %r233, 3;
	cvt.rn.f64.u32 	%fd185, %r135;
	add.f64 	%fd186, %fd182, %fd184;
	fma.rn.f64 	%fd187, %fd184, %fd185, %fd183;
	ld.global.nc.f32 	%f32, [%rd42+12];
	cvt.f64.f32 	%fd188, %f32;
	add.s32 	%r233, %r233, 4;
	cvt.rn.f64.u32 	%fd189, %r233;
	add.f64 	%fd361, %fd186, %fd188;
	fma.rn.f64 	%fd362, %fd188, %fd189, %fd187;
$L__BB0_81:
	setp.eq.s32 	%p27, %r80, 0;
	@%p27 bra 	$L__BB0_85;
	add.s32 	%r136, %r233, %r88;
	mul.wide.u32 	%rd43, %r136, 4;
	add.s64 	%rd44, %rd2, %rd43;
	ld.global.nc.f32 	%f33, [%rd44];
	cvt.f64.f32 	%fd190, %f33;
	add.s32 	%r137, %r233, 1;
	cvt.rn.f64.u32 	%fd191, %r137;
	add.f64 	%fd361, %fd361, %fd190;
	fma.rn.f64 	%fd362, %fd190, %fd191, %fd362;
	setp.eq.s32 	%p28, %r80, 1;
	@%p28 bra 	$L__BB0_85;
	cvt.u64.u32 	%rd46, %r233;
	add.s64 	%rd47, %rd46, %rd45;
	shl.b64 	%rd48, %rd47, 2;
	add.s64 	%rd8, %rd2, %rd48;
	ld.global.nc.f32 	%f34, [%rd8+4];
	cvt.f64.f32 	%fd192, %f34;
	add.s32 	%r138, %r233, 2;
	cvt.rn.f64.u32 	%fd193, %r138;
	add.f64 	%fd361, %fd361, %fd192;
	fma.rn.f64 	%fd362, %fd192, %fd193, %fd362;
	setp.eq.s32 	%p29, %r80, 2;
	@%p29 bra 	$L__BB0_85;
	ld.global.nc.f32 	%f35, [%rd8+8];
	cvt.f64.f32 	%fd194, %f35;
	add.s32 	%r139, %r233, 3;
	cvt.rn.f64.u32 	%fd195, %r139;
	add.f64 	%fd361, %fd361, %fd194;
	fma.rn.f64 	%fd362, %fd194, %fd195, %fd362;
$L__BB0_85:
	setp.ge.s32 	%p30, %r236, %r86;
	@%p30 bra 	$L__BB0_90;
	cvt.rn.f64.u32 	%fd68, %r93;
	mul.wide.u32 	%rd49, %r236, 4;
	add.s64 	%rd50, %rd2, %rd49;
	ld.global.nc.f32 	%f36, [%rd50];
	cvt.f64.f32 	%fd366, %f36;
	cvt.f64.f32 	%fd196, %f3;
	neg.f64 	%fd70, %fd196;
	cvt.f64.f32 	%fd71, %f4;
$L__BB0_87:
	add.f64 	%fd197, %fd361, %fd366;
	fma.rn.f64 	%fd198, %fd366, %fd68, %fd362;
	mul.f64 	%fd199, %fd197, %fd70;
	fma.rn.f64 	%fd200, %fd68, %fd198, %fd199;
	mul.f64 	%fd201, %fd200, %fd71;
	cvt.rn.f32.f64 	%f37, %fd201;
	add.s32 	%r140, %r236, %r58;
	mul.wide.s32 	%rd51, %r140, 4;
	add.s64 	%rd52, %rd1, %rd51;
	st.global.f32 	[%rd52], %f37;
	sub.f64 	%fd362, %fd198, %fd197;
	sub.s32 	%r141, %r236, %r93;
	mul.wide.s32 	%rd53, %r141, 4;
	add.s64 	%rd54, %rd2, %rd53;
	ld.global.nc.f32 	%f38, [%rd54+4];
	cvt.f64.f32 	%fd202, %f38;
	sub.f64 	%fd361, %fd197, %fd202;
	add.s32 	%r84, %r236, 1;
	setp.ge.s32 	%p31, %r84, %r86;
	@%p31 bra 	$L__BB0_89;
	mul.wide.u32 	%rd55, %r236, 4;
	add.s64 	%rd56, %rd2, %rd55;
	ld.global.nc.f32 	%f39, [%rd56+4];
	cvt.f64.f32 	%fd366, %f39;
$L__BB0_89:
	setp.ne.s32 	%p32, %r84, %r86;
	mov.u32 	%r236, %r84;
	@%p32 bra 	$L__BB0_87;
$L__BB0_90:
	add.s32 	%r208, %r208, %r1;
	setp.lt.s32 	%p33, %r208, %r87;
	@%p33 bra 	$L__BB0_59;
$L__BB0_91:
	ret;

}
	// .globl	linearreg_slope_many_series_one_param_f32
.visible .entry linearreg_slope_many_series_one_param_f32(
	.param .u64 .ptr .align 1 linearreg_slope_many_series_one_param_f32_param_0,
	.param .u64 .ptr .align 1 linearreg_slope_many_series_one_param_f32_param_1,
	.param .u32 linearreg_slope_many_series_one_param_f32_param_2,
	.param .u32 linearreg_slope_many_series_one_param_f32_param_3,
	.param .u32 linearreg_slope_many_series_one_param_f32_param_4,
	.param .f32 linearreg_slope_many_series_one_param_f32_param_5,
	.param .f32 linearreg_slope_many_series_one_param_f32_param_6,
	.param .u64 .ptr .align 1 linearreg_slope_many_series_one_param_f32_param_7
)
.maxntid 256
.minnctapersm 2
{
	.reg .pred 	%p<56>;
	.reg .b32 	%r<192>;
	.reg .b32 	%f<38>;
	.reg .b64 	%rd<144>;
	.reg .b64 	%fd<184>;

	ld.param.u64 	%rd8, [linearreg_slope_many_series_one_param_f32_param_0];
	ld.param.u64 	%rd7, [linearreg_slope_many_series_one_param_f32_param_1];
	ld.param.u32 	%r74, [linearreg_slope_many_series_one_param_f32_param_2];
	ld.param.u32 	%r75, [linearreg_slope_many_series_one_param_f32_param_3];
	ld.param.u32 	%r76, [linearreg_slope_many_series_one_param_f32_param_4];
	ld.param.f32 	%f1, [linearreg_slope_many_series_one_param_f32_param_5];
	ld.param.f32 	%f2, [linearreg_slope_many_series_one_param_f32_param_6];
	ld.param.u64 	%rd9, [linearreg_slope_many_series_one_param_f32_param_7];
	cvta.to.global.u64 	%rd1, %rd9;
	cvta.to.global.u64 	%rd2, %rd8;
	mov.u32 	%r77, %ntid.x;
	mov.u32 	%r78, %nctaid.x;
	mul.lo.s32 	%r1, %r77, %r78;
	mov.u32 	%r79, %ctaid.x;
	mov.u32 	%r80, %tid.x;
	mad.lo.s32 	%r174, %r79, %r77, %r80;
	setp.ge.s32 	%p1, %r174, %r74;
	@%p1 bra 	$L__BB1_28;
	cvt.f64.f32 	%fd1, %f1;
	setp.gt.s32 	%p2, %r76, 1;
	setp.le.s32 	%p3, %r76, %r75;
	add.s32 	%r3, %r76, -1;
	and.pred  	%p4, %p2, %p3;
	@%p4 bra 	$L__BB1_16;
	setp.lt.s32 	%p47, %r75, 1;
	@%p47 bra 	$L__BB1_28;
	and.b32  	%r4, %r75, 7;
	add.s32 	%r5, %r4, -1;
	and.b32  	%r6, %r75, 3;
	and.b32  	%r7, %r75, 2147483640;
	and.b32  	%r8, %r75, 1;
	neg.s32 	%r9, %r7;
	shl.b32 	%r10, %r74, 3;
	mul.wide.s32 	%rd140, %r74, 4;
$L__BB1_4:
	setp.lt.u32 	%p48, %r75, 8;
	mov.b32 	%r172, 0;
	@%p48 bra 	$L__BB1_7;
	mov.u32 	%r169, %r174;
	mov.u32 	%r170, %r9;
$L__BB1_6:
	.pragma "nounroll";
	mul.wide.s32 	%rd122, %r169, 4;
	add.s64 	%rd123, %rd1, %rd122;
	mov.b32 	%r161, 2147483647;
	st.global.u32 	[%rd123], %r161;
	add.s64 	%rd125, %rd123, %rd140;
	st.global.u32 	[%rd125], %r161;
	add.s64 	%rd126, %rd125, %rd140;
	st.global.u32 	[%rd126], %r161;
	add.s64 	%rd127, %rd126, %rd140;
	st.global.u32 	[%rd127], %r161;
	add.s64 	%rd128, %rd127, %rd140;
	st.global.u32 	[%rd128], %r161;
	add.s64 	%rd129, %rd128, %rd140;
	st.global.u32 	[%rd129], %r161;
	add.s64 	%rd130, %rd129, %rd140;
	st.global.u32 	[%rd130], %r161;
	add.s64 	%rd131, %rd130, %rd140;
	st.global.u32 	[%rd131], %r161;
	add.s32 	%r170, %r170, 8;
	add.s32 	%r169, %r169, %r10;
	setp.ne.s32 	%p49, %r170, 0;
	mov.u32 	%r172, %r7;
	@%p49 bra 	$L__BB1_6;
$L__BB1_7:
	setp.eq.s32 	%p50, %r4, 0;
	@%p50 bra 	$L__BB1_15;
	setp.lt.u32 	%p51, %r5, 3;
	@%p51 bra 	$L__BB1_10;
	mad.lo.s32 	%r162, %r172, %r74, %r174;
	mul.wide.s32 	%rd132, %r162, 4;
	add.s64 	%rd133, %rd1, %rd132;
	mov.b32 	%r163, 2147483647;
	st.global.u32 	[%rd133], %r163;
	add.s64 	%rd135, %rd133, %rd140;
	st.global.u32 	[%rd135], %r163;
	add.s64 	%rd136, %rd135, %rd140;
	st.global.u32 	[%rd136], %r163;
	add.s64 	%rd137, %rd136, %rd140;
	st.global.u32 	[%rd137], %r163;
	add.s32 	%r172, %r172, 4;
$L__BB1_10:
	setp.eq.s32 	%p52, %r6, 0;
	@%p52 bra 	$L__BB1_15;
	setp.eq.s32 	%p53, %r6, 1;
	@%p53 bra 	$L__BB1_13;
	mad.lo.s32 	%r164, %r172, %r74, %r174;
	mul.wide.s32 	%rd138, %r164, 4;
	add.s64 	%rd139, %rd1, %rd138;
	mov.b32 	%r165, 2147483647;
	st.global.u32 	[%rd139], %r165;
	add.s64 	%rd141, %rd139, %rd140;
	st.global.u32 	[%rd141], %r165;
	add.s32 	%r172, %r172, 2;
$L__BB1_13:
	setp.eq.s32 	%p54, %r8, 0;
	@%p54 bra 	$L__BB1_15;
	mad.lo.s32 	%r166, %r172, %r74, %r174;
	mul.wide.s32 	%rd142, %r166, 4;
	add.s64 	%rd143, %rd1, %rd142;
	mov.b32 	%r167, 2147483647;
	st.global.u32 	[%rd143], %r167;
$L__BB1_15:
	add.s32 	%r174, %r174, %r1;
	setp.lt.s32 	%p55, %r174, %r74;
	@%p55 bra 	$L__BB1_4;
	bra.uni 	$L__BB1_28;
$L__BB1_16:
	cvt.rn.f64.s32 	%fd2, %r76;
	add.s32 	%r22, %r76, -2;
	add.s32 	%r81, %r76, 15;
	and.b32  	%r82, %r81, 15;
	add.s32 	%r23, %r82, -1;
	add.s32 	%r83, %r76, 7;
	and.b32  	%r84, %r83, 7;
	add.s32 	%r24, %r84, -1;
	add.s32 	%r25, %r75, -1;
	and.b32  	%r26, %r75, 7;
	add.s32 	%r27, %r26, -1;
	and.b32  	%r28, %r75, 3;
	add.s32 	%r29, %r28, -1;
	and.b32  	%r30, %r3, 15;
	and.b32  	%r31, %r3, -16;
	and.b32  	%r32, %r81, 7;
	and.b32  	%r33, %r83, 3;
	and.b32  	%r34, %r75, 2147483640;
	and.b32  	%r35, %r75, 1;
	cvt.f64.f32 	%fd3, %f2;
	cvta.to.global.u64 	%rd3, %rd7;
	neg.f64 	%fd4, %fd1;
	mul.wide.s32 	%rd118, %r74, 4;
$L__BB1_17:
	mul.wide.s32 	%rd10, %r174, 4;
	add.s64 	%rd11, %rd3, %rd10;
	ld.global.nc.u32 	%r37, [%rd11];
	setp.lt.s32 	%p5, %r37, 0;
	setp.le.s32 	%p6, %r75, %r37;
	or.pred  	%p7, %p5, %p6;
	@%p7 bra 	$L__BB1_29;
	sub.s32 	%r85, %r75, %r37;
	setp.lt.s32 	%p8, %r85, %r76;
	@%p8 bra 	$L__BB1_26;
	add.s32 	%r177, %r3, %r37;
	setp.gt.s32 	%p9, %r177, 0;
	@%p9 bra 	$L__BB1_64;
$L__BB1_20:
	setp.lt.u32 	%p18, %r22, 15;
	mov.f64 	%fd183, 0d0000000000000000;
	mov.b32 	%r187, 0;
	mov.f64 	%fd182, %fd183;
	@%p18 bra 	$L__BB1_53;
	mov.f64 	%fd183, 0d0000000000000000;
	mov.b32 	%r176, 0;
	bra.uni 	$L__BB1_52;
$L__BB1_22:
	mad.lo.s32 	%r135, %r177, %r74, %r174;
	mul.wide.s32 	%rd70, %r135, 4;
	add.s64 	%rd71, %rd2, %rd70;
	ld.global.nc.f32 	%f34, [%rd71];
	cvt.f64.f32 	%fd169, %f34;
$L__BB1_23:
	add.f64 	%fd158, %fd182, %fd169;
	fma.rn.f64 	%fd159, %fd169, %fd2, %fd183;
	mul.f64 	%fd160, %fd158, %fd4;
	fma.rn.f64 	%fd161, %fd2, %fd159, %fd160;
	mul.f64 	%fd162, %fd161, %fd3;
	cvt.rn.f32.f64 	%f35, %fd162;
	mad.lo.s32 	%r44, %r177, %r74, %r174;
	mul.wide.s32 	%rd72, %r44, 4;
	add.s64 	%rd73, %rd1, %rd72;
	st.global.f32 	[%rd73], %f35;
	sub.f64 	%fd183, %fd159, %fd158;
	sub.s32 	%r136, %r177, %r76;
	mad.lo.s32 	%r137, %r74, %r136, %r74;
	add.s32 	%r138, %r137, %r174;
	mul.wide.s32 	%rd74, %r138, 4;
	add.s64 	%rd75, %rd2, %rd74;
	ld.global.nc.f32 	%f36, [%rd75];
	cvt.f64.f32 	%fd163, %f36;
	sub.f64 	%fd182, %fd158, %fd163;
	add.s32 	%r177, %r177, 1;
	setp.ge.s32 	%p28, %r177, %r75;
	@%p28 bra 	$L__BB1_25;
	add.s32 	%r139, %r44, %r74;
	mul.wide.s32 	%rd76, %r139, 4;
	add.s64 	%rd77, %rd2, %rd76;
	ld.global.nc.f32 	%f37, [%rd77];
	cvt.f64.f32 	%fd169, %f37;
$L__BB1_25:
	setp.eq.s32 	%p29, %r177, %r75;
	@%p29 bra 	$L__BB1_27;
	bra.uni 	$L__BB1_23;
$L__BB1_26:
	setp.gt.s32 	%p30, %r75, 0;
	@%p30 bra 	$L__BB1_41;
$L__BB1_27:
	add.s32 	%r174, %r174, %r1;
	setp.lt.s32 	%p46, %r174, %r74;
	@%p46 bra 	$L__BB1_17;
$L__BB1_28:
	ret;
$L__BB1_29:
	setp.gt.s32 	%p38, %r75, 0;
	@%p38 bra 	$L__BB1_30;
	bra.uni 	$L__BB1_27;
$L__BB1_30:
	setp.lt.u32 	%p39, %r25, 7;
	mov.b32 	%r181, 0;
	@%p39 bra 	$L__BB1_33;
	mov.b32 	%r179, 0;
$L__BB1_32:
	.pragma "nounroll";
	mad.lo.s32 	%r152, %r179, %r74, %r174;
	mul.wide.s32 	%rd100, %r152, 4;
	add.s64 	%rd101, %rd1, %rd100;
	mov.b32 	%r153, 2147483647;
	st.global.u32 	[%rd101], %r153;
	add.s64 	%rd103, %rd101, %rd118;
	st.global.u32 	[%rd103], %r153;
	add.s64 	%rd104, %rd103, %rd118;
	st.global.u32 	[%rd104], %r153;
	add.s64 	%rd105, %rd104, %rd118;
	st.global.u32 	[%rd105], %r153;
	add.s64 	%rd106, %rd105, %rd118;
	st.global.u32 	[%rd106], %r153;
	add.s64 	%rd107, %rd106, %rd118;
	st.global.u32 	[%rd107], %r153;
	add.s64 	%rd108, %rd107, %rd118;
	st.global.u32 	[%rd108], %r153;
	add.s64 	%rd109, %rd108, %rd118;
	st.global.u32 	[%rd109], %r153;
	add.s32 	%r179, %r179, 8;
	setp.eq.s32 	%p40, %r179, %r34;
	mov.u32 	%r181, %r34;
	@%p40 bra 	$L__BB1_33;
	bra.uni 	$L__BB1_32;
$L__BB1_33:
	setp.eq.s32 	%p41, %r26, 0;
	@%p41 bra 	$L__BB1_27;
	setp.lt.u32 	%p42, %r27, 3;
	@%p42 bra 	$L__BB1_36;
	mad.lo.s32 	%r154, %r181, %r74, %r174;
	mul.wide.s32 	%rd110, %r154, 4;
	add.s64 	%rd111, %rd1, %rd110;
	mov.b32 	%r155, 2147483647;
	st.global.u32 	[%rd111], %r155;
	add.s64 	%rd113, %rd111, %rd118;
	st.global.u32 	[%rd113], %r155;
	add.s64 	%rd114, %rd113, %rd118;
	st.global.u32 	[%rd114], %r155;
	add.s64 	%rd115, %rd114, %rd118;
	st.global.u32 	[%rd115], %r155;
	add.s32 	%r181, %r181, 4;
$L__BB1_36:
	setp.eq.s32 	%p43, %r28, 0;
	@%p43 bra 	$L__BB1_27;
	setp.eq.s32 	%p44, %r29, 0;
	@%p44 bra 	$L__BB1_39;
	mad.lo.s32 	%r156, %r181, %r74, %r174;
	mul.wide.s32 	%rd116, %r156, 4;
	add.s64 	%rd117, %rd1, %rd116;
	mov.b32 	%r157, 2147483647;
	st.global.u32 	[%rd117], %r157;
	add.s64 	%rd119, %rd117, %rd118;
	st.global.u32 	[%rd119], %r157;
	add.s32 	%r181, %r181, 2;
$L__BB1_39:
	setp.eq.s32 	%p45, %r35, 0;
	@%p45 bra 	$L__BB1_27;
	mad.lo.s32 	%r158, %r181, %r74, %r174;
	mul.wide.s32 	%rd120, %r158, 4;
	add.s64 	%rd121, %rd1, %rd120;
	mov.b32 	%r159, 2147483647;
	st.global.u32 	[%rd121], %r159;
	bra.uni 	$L__BB1_27;
$L__BB1_41:
	setp.lt.u32 	%p31, %r75, 8;
	mov.b32 	%r184, 0;
	@%p31 bra 	$L__BB1_44;
	mov.b32 	%r178, 0;
$L__BB1_43:
	.pragma "nounroll";
	mad.lo.s32 	%r142, %r178, %r74, %r174;
	mul.wide.s32 	%rd78, %r142, 4;
	add.s64 	%rd79, %rd1, %rd78;
	mov.b32 	%r143, 2147483647;
	st.global.u32 	[%rd79], %r143;
	add.s64 	%rd81, %rd79, %rd118;
	st.global.u32 	[%rd81], %r143;
	add.s64 	%rd82, %rd81, %rd118;
	st.global.u32 	[%rd82], %r143;
	add.s64 	%rd83, %rd82, %rd118;
	st.global.u32 	[%rd83], %r143;
	add.s64 	%rd84, %rd83, %rd118;
	st.global.u32 	[%rd84], %r143;
	add.s64 	%rd85, %rd84, %rd118;
	st.global.u32 	[%rd85], %r143;
	add.s64 	%rd86, %rd85, %rd118;
	st.global.u32 	[%rd86], %r143;
	add.s64 	%rd87, %rd86, %rd118;
	st.global.u32 	[%rd87], %r143;
	add.s32 	%r178, %r178, 8;
	setp.eq.s32 	%p32, %r178, %r34;
	mov.u32 	%r184, %r34;
	@%p32 bra 	$L__BB1_44;
	bra.uni 	$L__BB1_43;
$L__BB1_44:
	setp.eq.s32 	%p33, %r26, 0;
	@%p33 bra 	$L__BB1_27;
	setp.lt.u32 	%p34, %r27, 3;
	@%p34 bra 	$L__BB1_47;
	mad.lo.s32 	%r144, %r184, %r74, %r174;
	mul.wide.s32 	%rd88, %r144, 4;
	add.s64 	%rd89, %rd1, %rd88;
	mov.b32 	%r145, 2147483647;
	st.global.u32 	[%rd89], %r145;
	add.s64 	%rd91, %rd89, %rd118;
	st.global.u32 	[%rd91], %r145;
	add.s64 	%rd92, %rd91, %rd118;
	st.global.u32 	[%rd92], %r145;
	add.s64 	%rd93, %rd92, %rd118;
	st.global.u32 	[%rd93], %r145;
	add.s32 	%r184, %r184, 4;
$L__BB1_47:
	setp.eq.s32 	%p35, %r28, 0;
	@%p35 bra 	$L__BB1_27;
	setp.eq.s32 	%p36, %r29, 0;
	@%p36 bra 	$L__BB1_50;
	mad.lo.s32 	%r146, %r184, %r74, %r174;
	mul.wide.s32 	%rd94, %r146, 4;
	add.s64 	%rd95, %rd1, %rd94;
	mov.b32 	%r147, 2147483647;
	st.global.u32 	[%rd95], %r147;
	add.s64 	%rd97, %rd95, %rd118;
	st.global.u32 	[%rd97], %r147;
	add.s32 	%r184, %r184, 2;
$L__BB1_50:
	setp.eq.s32 	%p37, %r35, 0;
	@%p37 bra 	$L__BB1_27;
	mad.lo.s32 	%r148, %r184, %r74, %r174;
	mul.wide.s32 	%rd98, %r148, 4;
	add.s64 	%rd99, %rd1, %rd98;
	mov.b32 	%r149, 2147483647;
	st.global.u32 	[%rd99], %r149;
	bra.uni 	$L__BB1_27;
$L__BB1_52:
	.pragma "nounroll";
	add.s32 	%r99, %r176, %r37;
	mad.lo.s32 	%r100, %r99, %r74, %r174;
	mul.wide.s32 	%rd34, %r100, 4;
	add.s64 	%rd35, %rd2, %rd34;
	ld.global.nc.f32 	%f3, [%rd35];
	cvt.f64.f32 	%fd44, %f3;
	add.s32 	%r101, %r176, 1;
	cvt.rn.f64.u32 	%fd45, %r101;
	add.f64 	%fd46, %fd182, %fd44;
	fma.rn.f64 	%fd47, %fd44, %fd45, %fd183;
	add.s64 	%rd37, %rd35, %rd118;
	ld.global.nc.f32 	%f4, [%rd37];
	cvt.f64.f32 	%fd48, %f4;
	add.s32 	%r102, %r176, 2;
	cvt.rn.f64.u32 	%fd49, %r102;
	add.f64 	%fd50, %fd46, %fd48;
	fma.rn.f64 	%fd51, %fd48, %fd49, %fd47;
	add.s64 	%rd38, %rd37, %rd118;
	ld.global.nc.f32 	%f5, [%rd38];
	cvt.f64.f32 	%fd52, %f5;
	add.s32 	%r103, %r176, 3;
	cvt.rn.f64.u32 	%fd53, %r103;
	add.f64 	%fd54, %fd50, %fd52;
	fma.rn.f64 	%fd55, %fd52, %fd53, %fd51;
	add.s64 	%rd39, %rd38, %rd118;
	ld.global.nc.f32 	%f6, [%rd39];
	cvt.f64.f32 	%fd56, %f6;
	add.s32 	%r104, %r176, 4;
	cvt.rn.f64.u32 	%fd57, %r104;
	add.f64 	%fd58, %fd54, %fd56;
	fma.rn.f64 	%fd59, %fd56, %fd57, %fd55;
	add.s64 	%rd40, %rd39, %rd118;
	ld.global.nc.f32 	%f7, [%rd40];
	cvt.f64.f32 	%fd60, %f7;
	add.s32 	%r105, %r176, 5;
	cvt.rn.f64.u32 	%fd61, %r105;
	add.f64 	%fd62, %fd58, %fd60;
	fma.rn.f64 	%fd63, %fd60, %fd61, %fd59;
	add.s64 	%rd41, %rd40, %rd118;
	ld.global.nc.f32 	%f8, [%rd41];
	cvt.f64.f32 	%fd64, %f8;
	add.s32 	%r106, %r176, 6;
	cvt.rn.f64.u32 	%fd65, %r106;
	add.f64 	%fd66, %fd62, %fd64;
	fma.rn.f64 	%fd67, %fd64, %fd65, %fd63;
	add.s64 	%rd42, %rd41, %rd118;
	ld.global.nc.f32 	%f9, [%rd42];
	cvt.f64.f32 	%fd68, %f9;
	add.s32 	%r107, %r176, 7;
	cvt.rn.f64.u32 	%fd69, %r107;
	add.f64 	%fd70, %fd66, %fd68;
	fma.rn.f64 	%fd71, %fd68, %fd69, %fd67;
	add.s64 	%rd43, %rd42, %rd118;
	ld.global.nc.f32 	%f10, [%rd43];
	cvt.f64.f32 	%fd72, %f10;
	add.s32 	%r108, %r176, 8;
	cvt.rn.f64.u32 	%fd73, %r108;
	add.f64 	%fd74, %fd70, %fd72;
	fma.rn.f64 	%fd75, %fd72, %fd73, %fd71;
	add.s64 	%rd44, %rd43, %rd118;
	ld.global.nc.f32 	%f11, [%rd44];
	cvt.f64.f32 	%fd76, %f11;
	add.s32 	%r109, %r176, 9;
	cvt.rn.f64.u32 	%fd77, %r109;
	add.f64 	%fd78, %fd74, %fd76;
	fma.rn.f64 	%fd79, %fd76, %fd77, %fd75;
	add.s64 	%rd45, %rd44, %rd118;
	ld.global.nc.f32 	%f12, [%rd45];
	cvt.f64.f32 	%fd80, %f12;
	add.s32 	%r110, %r176, 10;
	cvt.rn.f64.u32 	%fd81, %r110;
	add.f64 	%fd82, %fd78, %fd80;
	fma.rn.f64 	%fd83, %fd80, %fd81, %fd79;
	add.s64 	%rd46, %rd45, %rd118;
	ld.global.nc.f32 	%f13, [%rd46];
	cvt.f64.f32 	%fd84, %f13;
	add.s32 	%r111, %r176, 11;
	cvt.rn.f64.u32 	%fd85, %r111;
	add.f64 	%fd86, %fd82, %fd84;
	fma.rn.f64 	%fd87, %fd84, %fd85, %fd83;
	add.s64 	%rd47, %rd46, %rd118;
	ld.global.nc.f32 	%f14, [%rd47];
	cvt.f64.f32 	%fd88, %f14;
	add.s32 	%r112, %r176, 12;
	cvt.rn.f64.u32 	%fd89, %r112;
	add.f64 	%fd90, %fd86, %fd88;
	fma.rn.f64 	%fd91, %fd88, %fd89, %fd87;
	add.s64 	%rd48, %rd47, %rd118;
	ld.global.nc.f32 	%f15, [%rd48];
	cvt.f64.f32 	%fd92, %f15;
	add.s32 	%r113, %r176, 13;
	cvt.rn.f64.u32 	%fd93, %r113;
	add.f64 	%fd94, %fd90, %fd92;
	fma.rn.f64 	%fd95, %fd92, %fd93, %fd91;
	add.s64 	%rd49, %rd48, %rd118;
	ld.global.nc.f32 	%f16, [%rd49];
	cvt.f64.f32 	%fd96, %f16;
	add.s32 	%r114, %r176, 14;
	cvt.rn.f64.u32 	%fd97, %r114;
	add.f64 	%fd98, %fd94, %fd96;
	fma.rn.f64 	%fd99, %fd96, %fd97, %fd95;
	add.s64 	%rd50, %rd49, %rd118;
	ld.global.nc.f32 	%f17, [%rd50];
	cvt.f64.f32 	%fd100, %f17;
	add.s32 	%r115, %r176, 15;
	cvt.rn.f64.u32 	%fd101, %r115;
	add.f64 	%fd102, %fd98, %fd100;
	fma.rn.f64 	%fd103, %fd100, %fd101, %fd99;
	add.s64 	%rd51, %rd50, %rd118;
	ld.global.nc.f32 	%f18, [%rd51];
	cvt.f64.f32 	%fd104, %f18;
	add.s32 	%r176, %r176, 16;
	cvt.rn.f64.u32 	%fd105, %r176;
	add.f64 	%fd182, %fd102, %fd104;
	fma.rn.f64 	%fd183, %fd104, %fd105, %fd103;
	setp.eq.s32 	%p19, %r176, %r31;
	mov.u32 	%r187, %r31;
	@%p19 bra 	$L__BB1_53;
	bra.uni 	$L__BB1_52;
$L__BB1_53:
	setp.eq.s32 	%p20, %r30, 0;
	@%p20 bra 	$L__BB1_63;
	setp.lt.u32 	%p21, %r23, 7;
	@%p21 bra 	$L__BB1_56;
	add.s32 	%r116, %r187, %r37;
	mad.lo.s32 	%r117, %r116, %r74, %r174;
	mul.wide.s32 	%rd52, %r117, 4;
	add.s64 	%rd53, %rd2, %rd52;
	ld.global.nc.f32 	%f19, [%rd53];
	cvt.f64.f32 	%fd107, %f19;
	add.s32 	%r118, %r187, 1;
	cvt.rn.f64.u32 	%fd108, %r118;
	add.f64 	%fd109, %fd182, %fd107;
	fma.rn.f64 	%fd110, %fd107, %fd108, %fd183;
	add.s64 	%rd55, %rd53, %rd118;
	ld.global.nc.f32 	%f20, [%rd55];
	cvt.f64.f32 	%fd111, %f20;
	add.s32 	%r119, %r187, 2;
	cvt.rn.f64.u32 	%fd112, %r119;
	add.f64 	%fd113, %fd109, %fd111;
	fma.rn.f64 	%fd114, %fd111, %fd112, %fd110;
	add.s64 	%rd56, %rd55, %rd118;
	ld.global.nc.f32 	%f21, [%rd56];
	cvt.f64.f32 	%fd115, %f21;
	add.s32 	%r120, %r187, 3;
	cvt.rn.f64.u32 	%fd116, %r120;
	add.f64 	%fd117, %fd113, %fd115;
	fma.rn.f64 	%fd118, %fd115, %fd116, %fd114;
	add.s64 	%rd57, %rd56, %rd118;
	ld.global.nc.f32 	%f22, [%rd57];
	cvt.f64.f32 	%fd119, %f22;
	add.s32 	%r121, %r187, 4;
	cvt.rn.f64.u32 	%fd120, %r121;
	add.f64 	%fd121, %fd117, %fd119;
	fma.rn.f64 	%fd122, %fd119, %fd120, %fd118;
	add.s64 	%rd58, %rd57, %rd118;
	ld.global.nc.f32 	%f23, [%rd58];
	cvt.f64.f32 	%fd123, %f23;
	add.s32 	%r122, %r187, 5;
	cvt.rn.f64.u32 	%fd124, %r122;
	add.f64 	%fd125, %fd121, %fd123;
	fma.rn.f64 	%fd126, %fd123, %fd124, %fd122;
	add.s64 	%rd59, %rd58, %rd118;
	ld.global.nc.f32 	%f24, [%rd59];
	cvt.f64.f32 	%fd127, %f24;
	add.s32 	%r123, %r187, 6;
	cvt.rn.f64.u32 	%fd128, %r123;
	add.f64 	%fd129, %fd125, %fd127;
	fma.rn.f64 	%fd130, %fd127, %fd128, %fd126;
	add.s64 	%rd60, %rd59, %rd118;
	ld.global.nc.f32 	%f25, [%rd60];
	cvt.f64.f32 	%fd131, %f25;
	add.s32 	%r124, %r187, 7;
	cvt.rn.f64.u32 	%fd132, %r124;
	add.f64 	%fd133, %fd129, %fd131;
	fma.rn.f64 	%fd134, %fd131, %fd132, %fd130;
	add.s64 	%rd61, %rd60, %rd118;
	ld.global.nc.f32 	%f26, [%rd61];
	cvt.f64.f32 	%fd135, %f26;
	add.s32 	%r187, %r187, 8;
	cvt.rn.f64.u32 	%fd136, %r187;
	add.f64 	%fd182, %fd133, %fd135;
	fma.rn.f64 	%fd183, %fd135, %fd136, %fd134;
$L__BB1_56:
	setp.eq.s32 	%p22, %r32, 0;
	@%p22 bra 	$L__BB1_63;
	setp.lt.u32 	%p23, %r24, 3;
	@%p23 bra 	$L__BB1_59;
	add.s32 	%r125, %r187, %r37;
	mad.lo.s32 	%r126, %r125, %r74, %r174;
	mul.wide.s32 	%rd62, %r126, 4;
	add.s64 	%rd63, %rd2, %rd62;
	ld.global.nc.f32 	%f27, [%rd63];
	cvt.f64.f32 	%fd138, %f27;
	add.s32 	%r127, %r187, 1;
	cvt.rn.f64.u32 	%fd139, %r127;
	add.f64 	%fd140, %fd182, %fd138;
	fma.rn.f64 	%fd141, %fd138, %fd139, %fd183;
	add.s64 	%rd65, %rd63, %rd118;
	ld.global.nc.f32 	%f28, [%rd65];
	cvt.f64.f32 	%fd142, %f28;
	add.s32 	%r128, %r187, 2;
	cvt.rn.f64.u32 	%fd143, %r128;
	add.f64 	%fd144, %fd140, %fd142;
	fma.rn.f64 	%fd145, %fd142, %fd143, %fd141;
	add.s64 	%rd66, %rd65, %rd118;
	ld.global.nc.f32 	%f29, [%rd66];
	cvt.f64.f32 	%fd146, %f29;
	add.s32 	%r129, %r187, 3;
	cvt.rn.f64.u32 	%fd147, %r129;
	add.f64 	%fd148, %fd144, %fd146;
	fma.rn.f64 	%fd149, %fd146, %fd147, %fd145;
	add.s64 	%rd67, %rd66, %rd118;
	ld.global.nc.f32 	%f30, [%rd67];
	cvt.f64.f32 	%fd150, %f30;
	add.s32 	%r187, %r187, 4;
	cvt.rn.f64.u32 	%fd151, %r187;
	add.f64 	%fd182, %fd148, %fd150;
	fma.rn.f64 	%fd183, %fd150, %fd151, %fd149;
$L__BB1_59:
	setp.eq.s32 	%p24, %r33, 0;
	@%p24 bra 	$L__BB1_63;
	setp.eq.s32 	%p25, %r33, 1;
	add.s32 	%r130, %r187, %r37;
	mad.lo.s32 	%r131, %r130, %r74, %r174;
	mul.wide.s32 	%rd68, %r131, 4;
	add.s64 	%rd4, %rd2, %rd68;
	ld.global.nc.f32 	%f31, [%rd4];
	cvt.f64.f32 	%fd152, %f31;
	add.s32 	%r132, %r187, 1;
	cvt.rn.f64.u32 	%fd153, %r132;
	add.f64 	%fd182, %fd182, %fd152;
	fma.rn.f64 	%fd183, %fd152, %fd153, %fd183;
	@%p25 bra 	$L__BB1_63;
	setp.eq.s32 	%p26, %r33, 2;
	add.s64 	%rd6, %rd4, %rd118;
	ld.global.nc.f32 	%f32, [%rd6];
	cvt.f64.f32 	%fd154, %f32;
	add.s32 	%r133, %r187, 2;
	cvt.rn.f64.u32 	%fd155, %r133;
	add.f64 	%fd182, %fd182, %fd154;
	fma.rn.f64 	%fd183, %fd154, %fd155, %fd183;
	@%p26 bra 	$L__BB1_63;
	add.s64 	%rd69, %rd6, %rd118;
	ld.global.nc.f32 	%f33, [%rd69];
	cvt.f64.f32 	%fd156, %f33;
	add.s32 	%r134, %r187, 3;
	cvt.rn.f64.u32 	%fd157, %r134;
	add.f64 	%fd182, %fd182, %fd156;
	fma.rn.f64 	%fd183, %fd156, %fd157, %fd183;
$L__BB1_63:
	setp.lt.s32 	%p27, %r177, %r75;
	@%p27 bra 	$L__BB1_22;
	bra.uni 	$L__BB1_27;
$L__BB1_64:
	and.b32  	%r66, %r177, 7;
	setp.lt.u32 	%p10, %r177, 8;
	mov.b32 	%r189, 0;
	@%p10 bra 	$L__BB1_67;
	and.b32  	%r189, %r177, 2147483640;
	mov.b32 	%r175, 0;
$L__BB1_66:
	.pragma "nounroll";
	mad.lo.s32 	%r88, %r175, %r74, %r174;
	mul.wide.s32 	%rd12, %r88, 4;
	add.s64 	%rd13, %rd1, %rd12;
	mov.b32 	%r89, 2147483647;
	st.global.u32 	[%rd13], %r89;
	add.s64 	%rd15, %rd13, %rd118;
	st.global.u32 	[%rd15], %r89;
	add.s64 	%rd16, %rd15, %rd118;
	st.global.u32 	[%rd16], %r89;
	add.s64 	%rd17, %rd16, %rd118;
	st.global.u32 	[%rd17], %r89;
	add.s64 	%rd18, %rd17, %rd118;
	st.global.u32 	[%rd18], %r89;
	add.s64 	%rd19, %rd18, %rd118;
	st.global.u32 	[%rd19], %r89;
	add.s64 	%rd20, %rd19, %rd118;
	st.global.u32 	[%rd20], %r89;
	add.s64 	%rd21, %rd20, %rd118;
	st.global.u32 	[%rd21], %r89;
	add.s32 	%r175, %r175, 8;
	setp.eq.s32 	%p11, %r175, %r189;
	@%p11 bra 	$L__BB1_67;
	bra.uni 	$L__BB1_66;
$L__BB1_67:
	setp.eq.s32 	%p12, %r66, 0;
	@%p12 bra 	$L__BB1_20;
	and.b32  	%r69, %r177, 3;
	setp.lt.u32 	%p13, %r66, 4;
	@%p13 bra 	$L__BB1_70;
	mad.lo.s32 	%r90, %r189, %r74, %r174;
	mul.wide.s32 	%rd22, %r90, 4;
	add.s64 	%rd23, %rd1, %rd22;
	mov.b32 	%r91, 2147483647;
	st.global.u32 	[%rd23], %r91;
	add.s64 	%rd25, %rd23, %rd118;
	st.global.u32 	[%rd25], %r91;
	add.s64 	%rd26, %rd25, %rd118;
	st.global.u32 	[%rd26], %r91;
	add.s64 	%rd27, %rd26, %rd118;
	st.global.u32 	[%rd27], %r91;
	add.s32 	%r189, %r189, 4;
$L__BB1_70:
	setp.eq.s32 	%p14, %r69, 0;
	@%p14 bra 	$L__BB1_20;
	setp.eq.s32 	%p15, %r69, 1;
	@%p15 bra 	$L__BB1_73;
	mad.lo.s32 	%r92, %r189, %r74, %r174;
	mul.wide.s32 	%rd28, %r92, 4;
	add.s64 	%rd29, %rd1, %rd28;
	mov.b32 	%r93, 2147483647;
	st.global.u32 	[%rd29], %r93;
	add.s64 	%rd31, %rd29, %rd118;
	st.global.u32 	[%rd31], %r93;
	add.s32 	%r189, %r189, 2;
$L__BB1_73:
	and.b32  	%r94, %r177, 1;
	setp.eq.b32 	%p16, %r94, 1;
	not.pred 	%p17, %p16;
	@%p17 bra 	$L__BB1_20;
	mad.lo.s32 	%r95, %r189, %r74, %r174;
	mul.wide.s32 	%rd32, %r95, 4;
	add.s64 	%rd33, %rd1, %rd32;
	mov.b32 	%r96, 2147483647;
	st.global.u32 	[%rd33], %r96;
	bra.uni 	$L__BB1_20;

}


// ===== COMPILED SASS (sm_100) =====

	.target	sm_100

	.elftype	@"ET_EXEC"


//--------------------- .note.nv.tkinfo           --------------------------
	.section	.note.nv.tkinfo,"",@"SHT_NOTE"
	.sectionflags	@"SHF_NOTE_NV_TKINFO"
	.tkinfo
        /*0018*/ 	.word	0x00000002
        /*0030*/ 	.string	""
        /*0030*/ 	.string	"ptxas"
        /*0030*/ 	.string	"Cuda compilation tools, release 13.0, V13.0.88"
        /*0030*/ 	.string	"Build cuda_13.0.r13.0/compiler.36424714_0"
        /*0030*/ 	.string	"-arch sm_100 -m 64 "



//--------------------- .note.nv.cuinfo           --------------------------
	.section	.note.nv.cuinfo,"",@"SHT_NOTE"
	.sectionflags	@"SHF_NOTE_NV_CUINFO"
        /*0018*/ 	.short	0x0002
        /*001a*/ 	.short	0x0064
        /*001c*/ 	.short	0x0082
	.zero		2


//--------------------- .nv.info                  --------------------------
	.section	.nv.info,"",@"SHT_CUDA_INFO"
	.align	4


	//----- nvinfo : EIATTR_REGCOUNT
	.align		4
        /*0000*/ 	.byte	0x04, 0x2f
        /*0002*/ 	.short	(.L_1 - .L_0)
	.align		4
.L_0:
        /*0004*/ 	.word	index@(linearreg_slope_batch_f32)
        /*0008*/ 	.word	0x00000047


	//----- nvinfo : EIATTR_FRAME_SIZE
	.align		4
.L_1:
        /*000c*/ 	.byte	0x04, 0x11
        /*000e*/ 	.short	(.L_3 - .L_2)
	.align		4
.L_2:
        /*0010*/ 	.word	index@(linearreg_slope_batch_f32)
        /*0014*/ 	.word	0x00000000


	//----- nvinfo : EIATTR_REGCOUNT
	.align		4
.L_3:
        /*0018*/ 	.byte	0x04, 0x2f
        /*001a*/ 	.short	(.L_5 - .L_4)
	.align		4
.L_4:
        /*001c*/ 	.word	index@(linearreg_slope_many_series_one_param_f32)
        /*0020*/ 	.word	0x0000004f


	//----- nvinfo : EIATTR_FRAME_SIZE
	.align		4
.L_5:
        /*0024*/ 	.byte	0x04, 0x11
        /*0026*/ 	.short	(.L_7 - .L_6)
	.align		4
.L_6:
        /*0028*/ 	.word	index@(linearreg_slope_many_series_one_param_f32)
        /*002c*/ 	.word	0x00000000


	//----- nvinfo : EIATTR_MIN_STACK_SIZE
	.align		4
.L_7:
        /*0030*/ 	.byte	0x04, 0x12
        /*0032*/ 	.short	(.L_9 - .L_8)
	.align		4
.L_8:
        /*0034*/ 	.word	index@(linearreg_slope_many_series_one_param_f32)
        /*0038*/ 	.word	0x00000000


	//----- nvinfo : EIATTR_MIN_STACK_SIZE
	.align		4
.L_9:
        /*003c*/ 	.byte	0x04, 0x12
        /*003e*/ 	.short	(.L_11 - .L_10)
	.align		4
.L_10:
        /*0040*/ 	.word	index@(linearreg_slope_batch_f32)
        /*0044*/ 	.word	0x00000000
.L_11:


//--------------------- .nv.compat                --------------------------
	.section	.nv.compat,"",@"SHT_CUDA_COMPAT_INFO"
	.align	4
        /*0000*/ 	.byte	0x02, 0x09, 0x00, 0x00, 0x02, 0x02, 0x01, 0x00, 0x02, 0x05, 0x05, 0x00, 0x03, 0x07, 0x01, 0x01
        /*0010*/ 	.byte	0x02, 0x03, 0x00, 0x00, 0x02, 0x06, 0x01, 0x00, 0x04, 0x0b, 0x08, 0x00, 0x01, 0x00, 0x00, 0x00
        /*0020*/ 	.byte	0x00, 0x00, 0x00, 0x00


//--------------------- .nv.info.linearreg_slope_many_series_one_param_f32 --------------------------
	.section	.nv.info.linearreg_slope_many_series_one_param_f32,"",@"SHT_CUDA_INFO"
	.sectionflags	@""
	.align	4


	//----- nvinfo : EIATTR_CUDA_API_VERSION
	.align		4
        /*0000*/ 	.byte	0x04, 0x37
        /*0002*/ 	.short	(.L_13 - .L_12)
.L_12:
        /*0004*/ 	.word	0x00000082


	//----- nvinfo : EIATTR_KPARAM_INFO
	.align		4
.L_13:
        /*0008*/ 	.byte	0x04, 0x17
        /*000a*/ 	.short	(.L_15 - .L_14)
.L_14:
        /*000c*/ 	.word	0x00000000
        /*0010*/ 	.short	0x0007
        /*0012*/ 	.short	0x0028
        /*0014*/ 	.byte	0x00, 0xf5, 0x21, 0x00


	//----- nvinfo : EIATTR_KPARAM_INFO
	.align		4
.L_15:
        /*0018*/ 	.byte	0x04, 0x17
        /*001a*/ 	.short	(.L_17 - .L_16)
.L_16:
        /*001c*/ 	.word	0x00000000
        /*0020*/ 	.short	0x0006
        /*0022*/ 	.short	0x0020
        /*0024*/ 	.byte	0x00, 0xf0, 0x11, 0x00


	//----- nvinfo : EIATTR_KPARAM_INFO
	.align		4
.L_17:
        /*0028*/ 	.byte	0x04, 0x17
        /*002a*/ 	.short	(.L_19 - .L_18)
.L_18:
        /*002c*/ 	.word	0x00000000
        /*0030*/ 	.short	0x0005
        /*0032*/ 	.short	0x001c
        /*0034*/ 	.byte	0x00, 0xf0, 0x11, 0x00


	//----- nvinfo : EIATTR_KPARAM_INFO
	.align		4
.L_19:
        /*0038*/ 	.byte	0x04, 0x17
        /*003a*/ 	.short	(.L_21 - .L_20)
.L_20:
        /*003c*/ 	.word	0x00000000
        /*0040*/ 	.short	0x0004
        /*0042*/ 	.short	0x0018
        /*0044*/ 	.byte	0x00, 0xf0, 0x11, 0x00


	//----- nvinfo : EIATTR_KPARAM_INFO
	.align		4
.L_21:
        /*0048*/ 	.byte	0x04, 0x17
        /*004a*/ 	.short	(.L_23 - .L_22)
.L_22:
        /*004c*/ 	.word	0x00000000
        /*0050*/ 	.short	0x0003
        /*0052*/ 	.short	0x0014
        /*0054*/ 	.byte	0x00, 0xf0, 0x11, 0x00


	//----- nvinfo : EIATTR_KPARAM_INFO
	.align		4
.L_23:
        /*0058*/ 	.byte	0x04, 0x17
        /*005a*/ 	.short	(.L_25 - .L_24)
.L_24:
        /*005c*/ 	.word	0x00000000
        /*0060*/ 	.short	0x0002
        /*0062*/ 	.short	0x0010
        /*0064*/ 	.byte	0x00, 0xf0, 0x11, 0x00


	//----- nvinfo : EIATTR_KPARAM_INFO
	.align		4
.L_25:
        /*0068*/ 	.byte	0x04, 0x17
        /*006a*/ 	.short	(.L_27 - .L_26)
.L_26:
        /*006c*/ 	.word	0x00000000
        /*0070*/ 	.short	0x0001
        /*0072*/ 	.short	0x0008
        /*0074*/ 	.byte	0x00, 0xf5, 0x21, 0x00


	//----- nvinfo : EIATTR_KPARAM_INFO
	.align		4
.L_27:
        /*0078*/ 	.byte	0x04, 0x17
        /*007a*/ 	.short	(.L_29 - .L_28)
.L_28:
        /*007c*/ 	.word	0x00000000
        /*0080*/ 	.short	0x0000
        /*0082*/ 	.short	0x0000
        /*0084*/ 	.byte	0x00, 0xf5, 0x21, 0x00


	//----- nvinfo : EIATTR_SPARSE_MMA_MASK
	.align		4
.L_29:
        /*0088*/ 	.byte	0x03, 0x50
        /*008a*/ 	.short	0x0000


	//----- nvinfo : EIATTR_MAXREG_COUNT
	.align		4
        /*008c*/ 	.byte	0x03, 0x1b
        /*008e*/ 	.short	0x0080


	//----- nvinfo : EIATTR_MERCURY_ISA_VERSION
	.align		4
        /*0090*/ 	.byte	0x03, 0x5f
        /*0092*/ 	.short	0x0101


	//----- nvinfo : EIATTR_VRC_CTA_INIT_COUNT
	.align		4
        /*0094*/ 	.byte	0x02, 0x4a
	.zero		1
	.zero		1


	//----- nvinfo : EIATTR_EXIT_INSTR_OFFSETS
	.align		4
        /*0098*/ 	.byte	0x04, 0x1c
        /*009a*/ 	.short	(.L_31 - .L_30)


	//   ....[0]....
.L_30:
        /*009c*/ 	.word	0x00000090


	//   ....[1]....
        /*00a0*/ 	.word	0x00000120


	//   ....[2]....
        /*00a4*/ 	.word	0x000005f0


	//   ....[3]....
        /*00a8*/ 	.word	0x00002840


	//----- nvinfo : EIATTR_INDIRECT_BRANCH_TARGETS
	.align		4
.L_31:
        /*00ac*/ 	.byte	0x04, 0x34
        /*00ae*/ 	.short	(.L_33 - .L_32)


	//   ....[0]....
.L_32:
        /*00b0*/ 	.word	.L_x_20@srel
        /*00b4*/ 	.short	0x0
        /*00b6*/ 	.short	0x0
        /*00b8*/ 	.word	0x3
        /*00bc*/ 	.word	.L_x_16@srel
        /*00c0*/ 	.word	.L_x_97@srel
        /*00c4*/ 	.word	.L_x_98@srel


	//----- nvinfo : EIATTR_MAX_THREADS
	.align		4
.L_33:
        /*00c8*/ 	.byte	0x04, 0x05
        /*00ca*/ 	.short	(.L_35 - .L_34)
.L_34:
        /*00cc*/ 	.word	0x00000100
        /*00d0*/ 	.word	0x00000001
        /*00d4*/ 	.word	0x00000001


	//----- nvinfo : EIATTR_CRS_STACK_SIZE
	.align		4
.L_35:
        /*00d8*/ 	.byte	0x04, 0x1e
        /*00da*/ 	.short	(.L_37 - .L_36)
.L_36:
        /*00dc*/ 	.word	0x00000000


	//----- nvinfo : EIATTR_CBANK_PARAM_SIZE
	.align		4
.L_37:
        /*00e0*/ 	.byte	0x03, 0x19
        /*00e2*/ 	.short	0x0030


	//----- nvinfo : EIATTR_PARAM_CBANK
	.align		4
        /*00e4*/ 	.byte	0x04, 0x0a
        /*00e6*/ 	.short	(.L_39 - .L_38)
	.align		4
.L_38:
        /*00e8*/ 	.word	index@(.nv.constant0.linearreg_slope_many_series_one_param_f32)
        /*00ec*/ 	.short	0x0380
        /*00ee*/ 	.short	0x0030


	//----- nvinfo : EIATTR_SW_WAR
	.align		4
.L_39:
        /*00f0*/ 	.byte	0x04, 0x36
        /*00f2*/ 	.short	(.L_41 - .L_40)
.L_40:
        /*00f4*/ 	.word	0x00000008
.L_41:


//--------------------- .nv.info.linearreg_slope_batch_f32 --------------------------
	.section	.nv.info.linearreg_slope_batch_f32,"",@"SHT_CUDA_INFO"
	.sectionflags	@""
	.align	4


	//----- nvinfo : EIATTR_CUDA_API_VERSION
	.align		4
        /*0000*/ 	.byte	0x04, 0x37
        /*0002*/ 	.short	(.L_43 - .L_42)
.L_42:
        /*0004*/ 	.word	0x00000082


	//----- nvinfo : EIATTR_KPARAM_INFO
	.align		4
.L_43:
        /*0008*/ 	.byte	0x04, 0x17
        /*000a*/ 	.short	(.L_45 - .L_44)
.L_44:
        /*000c*/ 	.word	0x00000000
        /*0010*/ 	.short	0x0007
        /*0012*/ 	.short	0x0030
        /*0014*/ 	.byte	0x00, 0xf5, 0x21, 0x00


	//----- nvinfo : EIATTR_KPARAM_INFO
	.align		4
.L_45:
        /*0018*/ 	.byte	0x04, 0x17
        /*001a*/ 	.short	(.L_47 - .L_46)
.L_46:
        /*001c*/ 	.word	0x00000000
        /*0020*/ 	.short	0x0006
        /*0022*/ 	.short	0x0028
        /*0024*/ 	.byte	0x00, 0xf0, 0x11, 0x00


	//----- nvinfo : EIATTR_KPARAM_INFO
	.align		4
.L_47:
        /*0028*/ 	.byte	0x04, 0x17
        /*002a*/ 	.short	(.L_49 - .L_48)
.L_48:
        /*002c*/ 	.word	0x00000000
        /*0030*/ 	.short	0x0005
        /*0032*/ 	.short	0x0024
        /*0034*/ 	.byte	0x00, 0xf0, 0x11, 0x00


	//----- nvinfo : EIATTR_KPARAM_INFO
	.align		4
.L_49:
        /*0038*/ 	.byte	0x04, 0x17
        /*003a*/ 	.short	(.L_51 - .L_50)
.L_50:
        /*003c*/ 	.word	0x00000000
        /*0040*/ 	.short	0x0004
        /*0042*/ 	.short	0x0020
        /*0044*/ 	.byte	0x00, 0xf0, 0x11, 0x00


	//----- nvinfo : EIATTR_KPARAM_INFO
	.align		4
.L_51:
        /*0048*/ 	.byte	0x04, 0x17
        /*004a*/ 	.short	(.L_53 - .L_52)
.L_52:
        /*004c*/ 	.word	0x00000000
        /*0050*/ 	.short	0x0003
        /*0052*/ 	.short	0x0018
        /*0054*/ 	.byte	0x00, 0xf5, 0x21, 0x00


	//----- nvinfo : EIATTR_KPARAM_INFO
	.align		4
.L_53:
        /*0058*/ 	.byte	0x04, 0x17
        /*005a*/ 	.short	(.L_55 - .L_54)
.L_54:
        /*005c*/ 	.word	0x00000000
        /*0060*/ 	.short	0x0002
        /*0062*/ 	.short	0x0010
        /*0064*/ 	.byte	0x00, 0xf5, 0x21, 0x00


	//----- nvinfo : EIATTR_KPARAM_INFO
	.align		4
.L_55:
        /*0068*/ 	.byte	0x04, 0x17
        /*006a*/ 	.short	(.L_57 - .L_56)
.L_56:
        /*006c*/ 	.word	0x00000000
        /*0070*/ 	.short	0x0001
        /*0072*/ 	.short	0x0008
        /*0074*/ 	.byte	0x00, 0xf5, 0x21, 0x00


	//----- nvinfo : EIATTR_KPARAM_INFO
	.align		4
.L_57:
        /*0078*/ 	.byte	0x04, 0x17
        /*007a*/ 	.short	(.L_59 - .L_58)
.L_58:
        /*007c*/ 	.word	0x00000000
        /*0080*/ 	.short	0x0000
        /*0082*/ 	.short	0x0000
        /*0084*/ 	.byte	0x00, 0xf5, 0x21, 0x00


	//----- nvinfo : EIATTR_SPARSE_MMA_MASK
	.align		4
.L_59:
        /*0088*/ 	.byte	0x03, 0x50
        /*008a*/ 	.short	0x0000


	//----- nvinfo : EIATTR_MAXREG_COUNT
	.align		4
        /*008c*/ 	.byte	0x03, 0x1b
        /*008e*/ 	.short	0x0080


	//----- nvinfo : EIATTR_MERCURY_ISA_VERSION
	.align		4
        /*0090*/ 	.byte	0x03, 0x5f
        /*0092*/ 	.short	0x0101


	//----- nvinfo : EIATTR_VRC_CTA_INIT_COUNT
	.align		4
        /*0094*/ 	.byte	0x02, 0x4a
	.zero		1
	.zero		1


	//----- nvinfo : EIATTR_EXIT_INSTR_OFFSETS
	.align		4
        /*0098*/ 	.byte	0x04, 0x1c
        /*009a*/ 	.short	(.L_61 - .L_60)


	//   ....[0]....
.L_60:
        /*009c*/ 	.word	0x00000090


	//   ....[1]....
        /*00a0*/ 	.word	0x00001ff0


	//   ....[2]....
        /*00a4*/ 	.word	0x000040b0


	//----- nvinfo : EIATTR_MAX_THREADS
	.align		4
.L_61:
        /*00a8*/ 	.byte	0x04, 0x05
        /*00aa*/ 	.short	(.L_63 - .L_62)
.L_62:
        /*00ac*/ 	.word	0x00000100
        /*00b0*/ 	.word	0x00000001
        /*00b4*/ 	.word	0x00000001


	//----- nvinfo : EIATTR_CRS_STACK_SIZE
	.align		4
.L_63:
        /*00b8*/ 	.byte	0x04, 0x1e
        /*00ba*/ 	.short	(.L_65 - .L_64)
.L_64:
        /*00bc*/ 	.word	0x00000000


	//----- nvinfo : EIATTR_CBANK_PARAM_SIZE
	.align		4
.L_65:
        /*00c0*/ 	.byte	0x03, 0x19
        /*00c2*/ 	.short	0x0038


	//----- nvinfo : EIATTR_PARAM_CBANK
	.align		4
        /*00c4*/ 	.byte	0x04, 0x0a
        /*00c6*/ 	.short	(.L_67 - .L_66)
	.align		4
.L_66:
        /*00c8*/ 	.word	index@(.nv.constant0.linearreg_slope_batch_f32)
        /*00cc*/ 	.short	0x0380
        /*00ce*/ 	.short	0x0038


	//----- nvinfo : EIATTR_SW_WAR
	.align		4
.L_67:
        /*00d0*/ 	.byte	0x04, 0x36
        /*00d2*/ 	.short	(.L_69 - .L_68)
.L_68:
        /*00d4*/ 	.word	0x00000008
.L_69:


//--------------------- .nv.callgraph             --------------------------
	.section	.nv.callgraph,"",@"SHT_CUDA_CALLGRAPH"
	.align	4
	.sectionentsize	8
	.align		4
        /*0000*/ 	.word	0x00000000
	.align		4
        /*0004*/ 	.word	0xffffffff
	.align		4
        /*0008*/ 	.word	0x00000000
	.align		4
        /*000c*/ 	.word	0xfffffffe
	.align		4
        /*0010*/ 	.word	0x00000000
	.align		4
        /*0014*/ 	.word	0xfffffffd
	.align		4
        /*0018*/ 	.word	0x00000000
	.align		4
        /*001c*/ 	.word	0xfffffffc


//--------------------- .nv.constant2.linearreg_slope_many_series_one_param_f32 --------------------------
	.section	.nv.constant2.linearreg_slope_many_series_one_param_f32,"a",@progbits
	.sectionflags	@""
	.align	4
.nv.constant2.linearreg_slope_many_series_one_param_f32:
        /*0000*/ 	.byte	0x60, 0x11, 0x00, 0x00, 0xe0, 0x10, 0x00, 0x00, 0x50, 0x10, 0x00, 0x00


//--------------------- .text.linearreg_slope_many_series_one_param_f32 --------------------------
	.section	.text.linearreg_slope_many_series_one_param_f32,"ax",@progbits
	.align	128
        .global         linearreg_slope_many_series_one_param_f32
        .type           linearreg_slope_many_series_one_param_f32,@function
        .size           linearreg_slope_many_series_one_param_f32,(.L_x_99 - linearreg_slope_many_series_one_param_f32)
        .other          linearreg_slope_many_series_one_param_f32,@"STO_CUDA_ENTRY STV_DEFAULT"
linearreg_slope_many_series_one_param_f32:
.text.linearreg_slope_many_series_one_param_f32:
[----:B------:R-:W-:Y:S01]  /*0000*/  LDC R1, c[0x0][0x37c] ;  /* 0x0000df00ff017b82 */ /* 0x000fe20000000800 */
[----:B------:R-:W0:Y:S01]  /*0010*/  S2R R15, SR_CTAID.X ;  /* 0x00000000000f7919 */ /* 0x000e220000002500 */
[----:B------:R-:W0:Y:S01]  /*0020*/  LDCU UR5, c[0x0][0x360] ;  /* 0x00006c00ff0577ac */ /* 0x000e220008000800 */
[----:B------:R-:W0:Y:S01]  /*0030*/  S2R R0, SR_TID.X ;  /* 0x0000000000007919 */ /* 0x000e220000002100 */
[----:B------:R-:W1:Y:S01]  /*0040*/  LDCU UR6, c[0x0][0x390] ;  /* 0x00007200ff0677ac */ /* 0x000e620008000800 */
[----:B------:R-:W2:Y:S01]  /*0050*/  LDCU UR4, c[0x0][0x370] ;  /* 0x00006e00ff0477ac */ /* 0x000ea20008000800 */
[----:B0-----:R-:W-:Y:S01]  /*0060*/  IMAD R15, R15, UR5, R0 ;  /* 0x000000050f0f7c24 */ /* 0x001fe2000f8e0200 */
[----:B--2---:R-:W-:-:S04]  /*0070*/  UIMAD UR5, UR5, UR4, URZ ;  /* 0x00000004050572a4 */ /* 0x004fc8000f8e02ff */
[----:B-1----:R-:W-:-:S13]  /*0080*/  ISETP.GE.AND P0, PT, R15, UR6, PT ;  /* 0x000000060f007c0c */ /* 0x002fda000bf06270 */
[----:B------:R-:W-:Y:S05]  /*0090*/  @P0 EXIT ;  /* 0x000000000000094d */ /* 0x000fea0003800000 */
[----:B------:R-:W0:Y:S01]  /*00a0*/  LDC R5, c[0x0][0x398] ;  /* 0x0000e600ff057b82 */ /* 0x000e220000000800 */
[----:B------:R-:W1:Y:S07]  /*00b0*/  LDCU.64 UR10, c[0x0][0x358] ;  /* 0x00006b00ff0a77ac */ /* 0x000e6e0008000a00 */
[----:B------:R-:W2:Y:S01]  /*00c0*/  LDC R8, c[0x0][0x394] ;  /* 0x0000e500ff087b82 */ /* 0x000ea20000000800 */
[C---:B0-----:R-:W-:Y:S02]  /*00d0*/  ISETP.GT.AND P1, PT, R5.reuse, 0x1, PT ;  /* 0x000000010500780c */ /* 0x041fe40003f24270 */
[----:B------:R-:W-:-:S02]  /*00e0*/  IADD3 R13, PT, PT, R5, -0x1, RZ ;  /* 0xffffffff050d7810 */ /* 0x000fc40007ffe0ff */
[----:B--2---:R-:W-:-:S13]  /*00f0*/  ISETP.GT.AND P0, PT, R5, R8, PT ;  /* 0x000000080500720c */ /* 0x004fda0003f04270 */
[----:B-1----:R-:W-:Y:S05]  /*0100*/  @!P0 BRA P1, `(.L_x_0) ;  /* 0x00000004003c8947 */ /* 0x002fea0000800000 */
[----:B------:R-:W-:-:S13]  /*0110*/  ISETP.GE.AND P0, PT, R8, 0x1, PT ;  /* 0x000000010800780c */ /* 0x000fda0003f06270 */
[----:B------:R-:W-:Y:S05]  /*0120*/  @!P0 EXIT ;  /* 0x000000000000894d */ /* 0x000fea0003800000 */
[C---:B------:R-:W-:Y:S02]  /*0130*/  LOP3.LUT R26, R8.reuse, 0x7, RZ, 0xc0, !PT ;  /* 0x00000007081a7812 */ /* 0x040fe400078ec0ff */
[----:B------:R-:W-:Y:S02]  /*0140*/  LOP3.LUT R14, R8, 0x7ffffff8, RZ, 0xc0, !PT ;  /* 0x7ffffff8080e7812 */ /* 0x000fe400078ec0ff */
[----:B------:R-:W-:Y:S02]  /*0150*/  IADD3 R0, PT, PT, R26, -0x1, RZ ;  /* 0xffffffff1a007810 */ /* 0x000fe40007ffe0ff */
[----:B------:R-:W-:Y:S02]  /*0160*/  IADD3 R24, PT, PT, -R14, RZ, RZ ;  /* 0x000000ff0e187210 */ /* 0x000fe40007ffe1ff */
[----:B------:R-:W-:Y:S02]  /*0170*/  ISETP.GE.U32.AND P0, PT, R0, 0x3, PT ;  /* 0x000000030000780c */ /* 0x000fe40003f06070 */
[----:B------:R-:W-:-:S11]  /*0180*/  LOP3.LUT R0, R8, 0x3, RZ, 0xc0, !PT ;  /* 0x0000000308007812 */ /* 0x000fd600078ec0ff */
.L_x_6:
[----:B0-----:R-:W0:Y:S01]  /*0190*/  LDC R28, c[0x0][0x394] ;  /* 0x0000e500ff1c7b82 */ /* 0x001e220000000800 */
[----:B------:R-:W-:Y:S01]  /*01a0*/  HFMA2 R10, -RZ, RZ, 0, 0 ;  /* 0x00000000ff0a7431 */ /* 0x000fe200000001ff */
[----:B0-----:R-:W-:-:S13]  /*01b0*/  ISETP.GE.U32.AND P1, PT, R28, 0x8, PT ;  /* 0x000000081c00780c */ /* 0x001fda0003f26070 */
[----:B-1----:R-:W-:Y:S05]  /*01c0*/  @!P1 BRA `(.L_x_1) ;  /* 0x0000000000689947 */ /* 0x002fea0003800000 */
[----:B------:R-:W0:Y:S01]  /*01d0*/  LDC R27, c[0x0][0x390] ;  /* 0x0000e400ff1b7b82 */ /* 0x000e220000000800 */
[----:B------:R-:W-:Y:S01]  /*01e0*/  IMAD.MOV.U32 R23, RZ, RZ, R15 ;  /* 0x000000ffff177224 */ /* 0x000fe200078e000f */
[----:B------:R-:W-:-:S06]  /*01f0*/  MOV R22, R24 ;  /* 0x0000001800167202 */ /* 0x000fcc0000000f00 */
[----:B------:R-:W1:Y:S02]  /*0200*/  LDC.64 R20, c[0x0][0x3a8] ;  /* 0x0000ea00ff147b82 */ /* 0x000e640000000a00 */
.L_x_2:
[----:B-12---:R-:W-:Y:S01]  /*0210*/  IMAD.WIDE R2, R23, 0x4, R20 ;  /* 0x0000000417027825 */ /* 0x006fe200078e0214 */
[----:B------:R-:W-:Y:S02]  /*0220*/  MOV R25, 0x7fffffff ;  /* 0x7fffffff00197802 */ /* 0x000fe40000000f00 */
[----:B------:R-:W-:Y:S02]  /*0230*/  IADD3 R22, PT, PT, R22, 0x8, RZ ;  /* 0x0000000816167810 */ /* 0x000fe40007ffe0ff */
[C---:B0-----:R-:W-:Y:S01]  /*0240*/  LEA R23, R27.reuse, R23, 0x3 ;  /* 0x000000171b177211 */ /* 0x041fe200078e18ff */
[----:B------:R-:W-:Y:S01]  /*0250*/  IMAD.WIDE R4, R27, 0x4, R2 ;  /* 0x000000041b047825 */ /* 0x000fe200078e0202 */
[----:B------:R2:W-:Y:S01]  /*0260*/  STG.E desc[UR10][R2.64], R25 ;  /* 0x0000001902007986 */ /* 0x0005e2000c10190a */
[----:B------:R-:W-:-:S03]  /*0270*/  ISETP.NE.AND P1, PT, R22, RZ, PT ;  /* 0x000000ff1600720c */ /* 0x000fc60003f25270 */
[----:B------:R2:W-:Y:S01]  /*0280*/  STG.E desc[UR10][R4.64], R25 ;  /* 0x0000001904007986 */ /* 0x0005e2000c10190a */
[----:B------:R-:W-:-:S05]  /*0290*/  IMAD.WIDE R6, R27, 0x4, R4 ;  /* 0x000000041b067825 */ /* 0x000fca00078e0204 */
        /* <DEDUP_REMOVED lines=11> */
[----:B------:R-:W-:Y:S05]  /*0350*/  @P1 BRA `(.L_x_2) ;  /* 0xfffffffc00ac1947 */ /* 0x000fea000383ffff */
[----:B--2---:R-:W-:-:S07]  /*0360*/  IMAD.MOV.U32 R10, RZ, RZ, R14 ;  /* 0x000000ffff0a7224 */ /* 0x004fce00078e000e */
.L_x_1:
[----:B------:R-:W-:-:S13]  /*0370*/  ISETP.NE.AND P1, PT, R26, RZ, PT ;  /* 0x000000ff1a00720c */ /* 0x000fda0003f25270 */
[----:B------:R-:W-:Y:S05]  /*0380*/  @!P1 BRA `(.L_x_3) ;  /* 0x0000000000889947 */ /* 0x000fea0003800000 */
[----:B------:R-:W-:Y:S01]  /*0390*/  ISETP.NE.AND P1, PT, R0, RZ, PT ;  /* 0x000000ff0000720c */ /* 0x000fe20003f25270 */
[----:B------:R-:W-:-:S12]  /*03a0*/  @!P0 BRA `(.L_x_4) ;  /* 0x0000000000348947 */ /* 0x000fd80003800000 */
[----:B------:R-:W0:Y:S01]  /*03b0*/  LDC R9, c[0x0][0x390] ;  /* 0x0000e400ff097b82 */ /* 0x000e220000000800 */
[----:B------:R-:W-:-:S07]  /*03c0*/  MOV R11, 0x7fffffff ;  /* 0x7fffffff000b7802 */ /* 0x000fce0000000f00 */
[----:B------:R-:W1:Y:S01]  /*03d0*/  LDC.64 R2, c[0x0][0x3a8] ;  /* 0x0000ea00ff027b82 */ /* 0x000e620000000a00 */
[C---:B0-----:R-:W-:Y:S01]  /*03e0*/  IMAD R5, R10.reuse, R9, R15 ;  /* 0x000000090a057224 */ /* 0x041fe200078e020f */
[----:B------:R-:W-:-:S03]  /*03f0*/  IADD3 R10, PT, PT, R10, 0x4, RZ ;  /* 0x000000040a0a7810 */ /* 0x000fc60007ffe0ff */
[----:B-1----:R-:W-:-:S05]  /*0400*/  IMAD.WIDE R2, R5, 0x4, R2 ;  /* 0x0000000405027825 */ /* 0x002fca00078e0202 */
[----:B------:R0:W-:Y:S01]  /*0410*/  STG.E desc[UR10][R2.64], R11 ;  /* 0x0000000b02007986 */ /* 0x0001e2000c10190a */
[----:B------:R-:W-:-:S05]  /*0420*/  IMAD.WIDE R4, R9, 0x4, R2 ;  /* 0x0000000409047825 */ /* 0x000fca00078e0202 */
[----:B------:R0:W-:Y:S01]  /*0430*/  STG.E desc[UR10][R4.64], R11 ;  /* 0x0000000b04007986 */ /* 0x0001e2000c10190a */
[----:B------:R-:W-:-:S05]  /*0440*/  IMAD.WIDE R6, R9, 0x4, R4 ;  /* 0x0000000409067825 */ /* 0x000fca00078e0204 */
[----:B------:R0:W-:Y:S01]  /*0450*/  STG.E desc[UR10][R6.64], R11 ;  /* 0x0000000b06007986 */ /* 0x0001e2000c10190a */
[----:B------:R-:W-:-:S05]  /*0460*/  IMAD.WIDE R8, R9, 0x4, R6 ;  /* 0x0000000409087825 */ /* 0x000fca00078e0206 */
[----:B------:R0:W-:Y:S02]  /*0470*/  STG.E desc[UR10][R8.64], R11 ;  /* 0x0000000b08007986 */ /* 0x0001e4000c10190a */
.L_x_4:
[----:B------:R-:W-:Y:S05]  /*0480*/  @!P1 BRA `(.L_x_3) ;  /* 0x0000000000489947 */ /* 0x000fea0003800000 */
[----:B------:R-:W-:Y:S02]  /*0490*/  LOP3.LUT P2, RZ, R28, 0x1, RZ, 0xc0, !PT ;  /* 0x000000011cff7812 */ /* 0x000fe4000784c0ff */
[----:B------:R-:W-:-:S11]  /*04a0*/  ISETP.NE.AND P1, PT, R0, 0x1, PT ;  /* 0x000000010000780c */ /* 0x000fd60003f25270 */
[----:B0-----:R-:W0:Y:S08]  /*04b0*/  @P2 LDC R8, c[0x0][0x390] ;  /* 0x0000e400ff082b82 */ /* 0x001e300000000800 */
[----:B------:R-:W1:Y:S01]  /*04c0*/  @P2 LDC.64 R6, c[0x0][0x3a8] ;  /* 0x0000ea00ff062b82 */ /* 0x000e620000000a00 */
[----:B------:R-:W-:Y:S05]  /*04d0*/  @!P1 BRA `(.L_x_5) ;  /* 0x0000000000249947 */ /* 0x000fea0003800000 */
[----:B------:R-:W2:Y:S08]  /*04e0*/  LDC R5, c[0x0][0x390] ;  /* 0x0000e400ff057b82 */ /* 0x000eb00000000800 */
[----:B------:R-:W3:Y:S01]  /*04f0*/  LDC.64 R2, c[0x0][0x3a8] ;  /* 0x0000ea00ff027b82 */ /* 0x000ee20000000a00 */
[C---:B--2---:R-:W-:Y:S01]  /*0500*/  IMAD R9, R10.reuse, R5, R15 ;  /* 0x000000050a097224 */ /* 0x044fe200078e020f */
[----:B------:R-:W-:-:S03]  /*0510*/  IADD3 R10, PT, PT, R10, 0x2, RZ ;  /* 0x000000020a0a7810 */ /* 0x000fc60007ffe0ff */
[----:B---3--:R-:W-:Y:S01]  /*0520*/  IMAD.WIDE R2, R9, 0x4, R2 ;  /* 0x0000000409027825 */ /* 0x008fe200078e0202 */
[----:B------:R-:W-:-:S03]  /*0530*/  MOV R9, 0x7fffffff ;  /* 0x7fffffff00097802 */ /* 0x000fc60000000f00 */
[----:B------:R-:W-:Y:S02]  /*0540*/  IMAD.WIDE R4, R5, 0x4, R2 ;  /* 0x0000000405047825 */ /* 0x000fe400078e0202 */
[----:B------:R2:W-:Y:S04]  /*0550*/  STG.E desc[UR10][R2.64], R9 ;  /* 0x0000000902007986 */ /* 0x0005e8000c10190a */
[----:B------:R2:W-:Y:S02]  /*0560*/  STG.E desc[UR10][R4.64], R9 ;  /* 0x0000000904007986 */ /* 0x0005e4000c10190a */
.L_x_5:
[----:B0-2---:R-:W-:Y:S02]  /*0570*/  @P2 IMAD R3, R10, R8, R15 ;  /* 0x000000080a032224 */ /* 0x005fe400078e020f */
[----:B------:R-:W-:Y:S02]  /*0580*/  @P2 IMAD.MOV.U32 R5, RZ, RZ, 0x7fffffff ;  /* 0x7fffffffff052424 */ /* 0x000fe400078e00ff */
[----:B-1----:R-:W-:-:S05]  /*0590*/  @P2 IMAD.WIDE R2, R3, 0x4, R6 ;  /* 0x0000000403022825 */ /* 0x002fca00078e0206 */
[----:B------:R1:W-:Y:S02]  /*05a0*/  @P2 STG.E desc[UR10][R2.64], R5 ;  /* 0x0000000502002986 */ /* 0x0003e4000c10190a */
.L_x_3:
[----:B------:R-:W2:Y:S01]  /*05b0*/  LDCU UR4, c[0x0][0x390] ;  /* 0x00007200ff0477ac */ /* 0x000ea20008000800 */
[----:B------:R-:W-:-:S04]  /*05c0*/  IADD3 R15, PT, PT, R15, UR5, RZ ;  /* 0x000000050f0f7c10 */ /* 0x000fc8000fffe0ff */
[----:B--2---:R-:W-:-:S13]  /*05d0*/  ISETP.GE.AND P1, PT, R15, UR4, PT ;  /* 0x000000040f007c0c */ /* 0x004fda000bf26270 */
[----:B------:R-:W-:Y:S05]  /*05e0*/  @!P1 BRA `(.L_x_6) ;  /* 0xfffffff800e89947 */ /* 0x000fea000383ffff */
[----:B------:R-:W-:Y:S05]  /*05f0*/  EXIT ;  /* 0x000000000000794d */ /* 0x000fea0003800000 */
.L_x_0:
[----:B------:R-:W0:Y:S01]  /*0600*/  LDCU UR4, c[0x0][0x3a0] ;  /* 0x00007400ff0477ac */ /* 0x000e220008000800 */
[C---:B------:R-:W-:Y:S01]  /*0610*/  IADD3 R6, PT, PT, R5.reuse, 0x7, RZ ;  /* 0x0000000705067810 */ /* 0x040fe20007ffe0ff */
[----:B------:R-:W-:Y:S01]  /*0620*/  VIADD R4, R8, 0xffffffff ;  /* 0xffffffff08047836 */ /* 0x000fe20000000000 */
[C---:B------:R-:W-:Y:S01]  /*0630*/  IADD3 R12, PT, PT, R5.reuse, 0xf, RZ ;  /* 0x0000000f050c7810 */ /* 0x040fe20007ffe0ff */
[----:B------:R-:W1:Y:S01]  /*0640*/  LDCU UR6, c[0x0][0x39c] ;  /* 0x00007380ff0677ac */ /* 0x000e620008000800 */
[----:B------:R-:W-:Y:S01]  /*0650*/  LOP3.LUT R3, R6, 0x7, RZ, 0xc0, !PT ;  /* 0x0000000706037812 */ /* 0x000fe200078ec0ff */
[----:B------:R2:W3:Y:S01]  /*0660*/  I2F.F64 R16, R5 ;  /* 0x0000000500107312 */ /* 0x0004e20000201c00 */
[----:B------:R-:W-:Y:S02]  /*0670*/  LOP3.LUT R2, R12, 0xf, RZ, 0xc0, !PT ;  /* 0x0000000f0c027812 */ /* 0x000fe400078ec0ff */
[----:B------:R-:W-:Y:S02]  /*0680*/  IADD3 R0, PT, PT, R5, -0x2, RZ ;  /* 0xfffffffe05007810 */ /* 0x000fe40007ffe0ff */
[----:B------:R-:W-:-:S02]  /*0690*/  IADD3 R3, PT, PT, R3, -0x1, RZ ;  /* 0xffffffff03037810 */ /* 0x000fc40007ffe0ff */
[----:B------:R-:W-:Y:S02]  /*06a0*/  IADD3 R2, PT, PT, R2, -0x1, RZ ;  /* 0xffffffff02027810 */ /* 0x000fe40007ffe0ff */
[C---:B------:R-:W-:Y:S02]  /*06b0*/  LOP3.LUT R11, R8.reuse, 0x7, RZ, 0xc0, !PT ;  /* 0x00000007080b7812 */ /* 0x040fe400078ec0ff */
[----:B------:R-:W-:Y:S01]  /*06c0*/  LOP3.LUT R10, R8, 0x3, RZ, 0xc0, !PT ;  /* 0x00000003080a7812 */ /* 0x000fe200078ec0ff */
[----:B0-----:R-:W0:Y:S01]  /*06d0*/  F2F.F64.F32 R18, UR4 ;  /* 0x0000000400127d10 */ /* 0x001e220008201800 */
[----:B------:R-:W-:Y:S02]  /*06e0*/  ISETP.GE.U32.AND P3, PT, R4, 0x7, PT ;  /* 0x000000070400780c */ /* 0x000fe40003f66070 */
[----:B------:R-:W-:Y:S02]  /*06f0*/  LOP3.LUT R9, R8, 0x7ffffff8, RZ, 0xc0, !PT ;  /* 0x7ffffff808097812 */ /* 0x000fe400078ec0ff */
[----:B------:R-:W-:-:S02]  /*0700*/  ISETP.GE.U32.AND P4, PT, R0, 0xf, PT ;  /* 0x0000000f0000780c */ /* 0x000fc40003f86070 */
[----:B------:R-:W-:Y:S01]  /*0710*/  ISETP.GE.U32.AND P2, PT, R3, 0x3, PT ;  /* 0x000000030300780c */ /* 0x000fe20003f46070 */
[----:B-1----:R-:W1:Y:S01]  /*0720*/  F2F.F64.F32 R20, UR6 ;  /* 0x0000000600147d10 */ /* 0x002e620008201800 */
[----:B------:R-:W-:Y:S02]  /*0730*/  ISETP.GE.U32.AND P1, PT, R2, 0x7, PT ;  /* 0x000000070200780c */ /* 0x000fe40003f26070 */
[----:B------:R-:W-:Y:S02]  /*0740*/  LOP3.LUT R8, R8, 0x1, RZ, 0xc0, !PT ;  /* 0x0000000108087812 */ /* 0x000fe400078ec0ff */
[----:B------:R-:W-:Y:S02]  /*0750*/  LOP3.LUT R7, R13, 0xfffffff0, RZ, 0xc0, !PT ;  /* 0xfffffff00d077812 */ /* 0x000fe400078ec0ff */
[----:B------:R-:W-:Y:S02]  /*0760*/  LOP3.LUT R6, R6, 0x3, RZ, 0xc0, !PT ;  /* 0x0000000306067812 */ /* 0x000fe400078ec0ff */
[----:B--2---:R-:W-:-:S02]  /*0770*/  IADD3 R5, PT, PT, R11, -0x1, RZ ;  /* 0xffffffff0b057810 */ /* 0x004fc40007ffe0ff */
[----:B0--3--:R-:W-:-:S07]  /*0780*/  IADD3 R4, PT, PT, R10, -0x1, RZ ;  /* 0xffffffff0a047810 */ /* 0x009fce0007ffe0ff */
.L_x_33:
[----:B0-23--:R-:W0:Y:S08]  /*0790*/  LDC.64 R22, c[0x0][0x388] ;  /* 0x0000e200ff167b82 */ /* 0x00de300000000a00 */
[----:B----4-:R-:W2:Y:S01]  /*07a0*/  LDC R3, c[0x0][0x394] ;  /* 0x0000e500ff037b82 */ /* 0x010ea20000000800 */
[----:B0-----:R-:W-:-:S05]  /*07b0*/  IMAD.WIDE R22, R15, 0x4, R22 ;  /* 0x000000040f167825 */ /* 0x001fca00078e0216 */
[----:B------:R-:W2:Y:S01]  /*07c0*/  LDG.E.CONSTANT R2, desc[UR10][R22.64] ;  /* 0x0000000a16027981 */ /* 0x000ea2000c1e9900 */
[----:B------:R-:W-:Y:S01]  /*07d0*/  BSSY.RECONVERGENT B1, `(.L_x_7) ;  /* 0x0000202000017945 */ /* 0x000fe20003800200 */
[----:B--2---:R-:W-:-:S04]  /*07e0*/  ISETP.GE.AND P0, PT, R2, R3, PT ;  /* 0x000000030200720c */ /* 0x004fc80003f06270 */
[----:B------:R-:W-:-:S13]  /*07f0*/  ISETP.LT.OR P0, PT, R2, RZ, P0 ;  /* 0x000000ff0200720c */ /* 0x000fda0000701670 */
[----:B------:R-:W-:Y:S05]  /*0800*/  @!P0 BRA `(.L_x_8) ;  /* 0x0000000400108947 */ /* 0x000fea0003800000 */
[----:B------:R-:W-:-:S13]  /*0810*/  ISETP.GT.AND P0, PT, R3, RZ, PT ;  /* 0x000000ff0300720c */ /* 0x000fda0003f04270 */
[----:B------:R-:W-:Y:S05]  /*0820*/  @!P0 BRA `(.L_x_9) ;  /* 0x0000001c00f08947 */ /* 0x000fea0003800000 */
[----:B------:R-:W-:Y:S01]  /*0830*/  IMAD.MOV.U32 R0, RZ, RZ, RZ ;  /* 0x000000ffff007224 */ /* 0x000fe200078e00ff */
[----:B------:R-:W-:Y:S06]  /*0840*/  @!P3 BRA `(.L_x_10) ;  /* 0x000000000064b947 */ /* 0x000fec0003800000 */
[----:B------:R-:W0:Y:S01]  /*0850*/  LDC R39, c[0x0][0x390] ;  /* 0x0000e400ff277b82 */ /* 0x000e220000000800 */
[----:B------:R-:W-:-:S07]  /*0860*/  UMOV UR4, URZ ;  /* 0x000000ff00047c82 */ /* 0x000fce0008000000 */
[----:B------:R-:W2:Y:S02]  /*0870*/  LDC.64 R36, c[0x0][0x3a8] ;  /* 0x0000ea00ff247b82 */ /* 0x000ea40000000a00 */
.L_x_11:
[----:B0--3--:R-:W-:Y:S01]  /*0880*/  IMAD R3, R39, UR4, R15 ;  /* 0x0000000427037c24 */ /* 0x009fe2000f8e020f */
[----:B------:R-:W-:Y:S01]  /*0890*/  MOV R41, 0x7fffffff ;  /* 0x7fffffff00297802 */ /* 0x000fe20000000f00 */
[----:B------:R-:W-:Y:S02]  /*08a0*/  UIADD3 UR4, UPT, UPT, UR4, 0x8, URZ ;  /* 0x0000000804047890 */ /* 0x000fe4000fffe0ff */
[----:B--2---:R-:W-:-:S04]  /*08b0*/  IMAD.WIDE R2, R3, 0x4, R36 ;  /* 0x0000000403027825 */ /* 0x004fc800078e0224 */
[----:B------:R-:W-:Y:S01]  /*08c0*/  ISETP.NE.AND P0, PT, R9, UR4, PT ;  /* 0x0000000409007c0c */ /* 0x000fe2000bf05270 */
        /* <DEDUP_REMOVED lines=16> */
[----:B------:R-:W-:-:S07]  /*09d0*/  MOV R0, R9 ;  /* 0x0000000900007202 */ /* 0x000fce0000000f00 */
.L_x_10:
[----:B------:R-:W-:-:S13]  /*09e0*/  ISETP.NE.AND P0, PT, R11, RZ, PT ;  /* 0x000000ff0b00720c */ /* 0x000fda0003f05270 */
[----:B------:R-:W-:Y:S05]  /*09f0*/  @!P0 BRA `(.L_x_9) ;  /* 0x0000001c007c8947 */ /* 0x000fea0003800000 */
[----:B------:R-:W-:Y:S02]  /*0a00*/  ISETP.GE.U32.AND P0, PT, R5, 0x3, PT ;  /* 0x000000030500780c */ /* 0x000fe40003f06070 */
[----:B------:R-:W-:-:S11]  /*0a10*/  ISETP.NE.AND P5, PT, R10, RZ, PT ;  /* 0x000000ff0a00720c */ /* 0x000fd60003fa5270 */
[----:B------:R-:W-:Y:S05]  /*0a20*/  @!P0 BRA `(.L_x_12) ;  /* 0x0000000000348947 */ /* 0x000fea0003800000 */
[----:B---3--:R-:W0:Y:S01]  /*0a30*/  LDC R27, c[0x0][0x390] ;  /* 0x0000e400ff1b7b82 */ /* 0x008e220000000800 */
[----:B------:R-:W-:-:S07]  /*0a40*/  MOV R29, 0x7fffffff ;  /* 0x7fffffff001d7802 */ /* 0x000fce0000000f00 */
[----:B------:R-:W2:Y:S01]  /*0a50*/  LDC.64 R2, c[0x0][0x3a8] ;  /* 0x0000ea00ff027b82 */ /* 0x000ea20000000a00 */
[C---:B0-----:R-:W-:Y:S01]  /*0a60*/  IMAD R23, R0.reuse, R27, R15 ;  /* 0x0000001b00177224 */ /* 0x041fe200078e020f */
[----:B------:R-:W-:-:S03]  /*0a70*/  IADD3 R0, PT, PT, R0, 0x4, RZ ;  /* 0x0000000400007810 */ /* 0x000fc60007ffe0ff */
[----:B--2---:R-:W-:-:S05]  /*0a80*/  IMAD.WIDE R2, R23, 0x4, R2 ;  /* 0x0000000417027825 */ /* 0x004fca00078e0202 */
[----:B------:R0:W-:Y:S01]  /*0a90*/  STG.E desc[UR10][R2.64], R29 ;  /* 0x0000001d02007986 */ /* 0x0001e2000c10190a */
[----:B------:R-:W-:-:S05]  /*0aa0*/  IMAD.WIDE R22, R27, 0x4, R2 ;  /* 0x000000041b167825 */ /* 0x000fca00078e0202 */
[----:B------:R0:W-:Y:S01]  /*0ab0*/  STG.E desc[UR10][R22.64], R29 ;  /* 0x0000001d16007986 */ /* 0x0001e2000c10190a */
[----:B------:R-:W-:-:S05]  /*0ac0*/  IMAD.WIDE R24, R27, 0x4, R22 ;  /* 0x000000041b187825 */ /* 0x000fca00078e0216 */
[----:B------:R0:W-:Y:S01]  /*0ad0*/  STG.E desc[UR10][R24.64], R29 ;  /* 0x0000001d18007986 */ /* 0x0001e2000c10190a */
[----:B------:R-:W-:-:S05]  /*0ae0*/  IMAD.WIDE R26, R27, 0x4, R24 ;  /* 0x000000041b1a7825 */ /* 0x000fca00078e0218 */
[----:B------:R0:W-:Y:S02]  /*0af0*/  STG.E desc[UR10][R26.64], R29 ;  /* 0x0000001d1a007986 */ /* 0x0001e4000c10190a */
.L_x_12:
[----:B------:R-:W-:Y:S05]  /*0b00*/  @!P5 BRA `(.L_x_9) ;  /* 0x0000001c0038d947 */ /* 0x000fea0003800000 */
[----:B------:R-:W-:Y:S02]  /*0b10*/  ISETP.NE.AND P0, PT, R4, RZ, PT ;  /* 0x000000ff0400720c */ /* 0x000fe40003f05270 */
[----:B------:R-:W-:-:S11]  /*0b20*/  ISETP.NE.AND P5, PT, R8, RZ, PT ;  /* 0x000000ff0800720c */ /* 0x000fd60003fa5270 */
[----:B------:R-:W-:Y:S05]  /*0b30*/  @!P0 BRA `(.L_x_13) ;  /* 0x0000000000248947 */ /* 0x000fea0003800000 */
[----:B0--3--:R-:W0:Y:S08]  /*0b40*/  LDC R23, c[0x0][0x390] ;  /* 0x0000e400ff177b82 */ /* 0x009e300000000800 */
[----:B------:R-:W2:Y:S01]  /*0b50*/  LDC.64 R2, c[0x0][0x3a8] ;  /* 0x0000ea00ff027b82 */ /* 0x000ea20000000a00 */
[C---:B0-----:R-:W-:Y:S01]  /*0b60*/  IMAD R25, R0.reuse, R23, R15 ;  /* 0x0000001700197224 */ /* 0x041fe200078e020f */
[----:B------:R-:W-:-:S03]  /*0b70*/  IADD3 R0, PT, PT, R0, 0x2, RZ ;  /* 0x0000000200007810 */ /* 0x000fc60007ffe0ff */
[----:B--2---:R-:W-:-:S04]  /*0b80*/  IMAD.WIDE R2, R25, 0x4, R2 ;  /* 0x0000000419027825 */ /* 0x004fc800078e0202 */
[----:B------:R-:W-:Y:S02]  /*0b90*/  IMAD.MOV.U32 R25, RZ, RZ, 0x7fffffff ;  /* 0x7fffffffff197424 */ /* 0x000fe400078e00ff */
[----:B------:R-:W-:-:S03]  /*0ba0*/  IMAD.WIDE R22, R23, 0x4, R2 ;  /* 0x0000000417167825 */ /* 0x000fc600078e0202 */
[----:B------:R2:W-:Y:S04]  /*0bb0*/  STG.E desc[UR10][R2.64], R25 ;  /* 0x0000001902007986 */ /* 0x0005e8000c10190a */
[----:B------:R2:W-:Y:S02]  /*0bc0*/  STG.E desc[UR10][R22.64], R25 ;  /* 0x0000001916007986 */ /* 0x0005e4000c10190a */
.L_x_13:
[----:B------:R-:W-:Y:S05]  /*0bd0*/  @!P5 BRA `(.L_x_9) ;  /* 0x0000001c0004d947 */ /* 0x000fea0003800000 */
[----:B0-23--:R-:W0:Y:S01]  /*0be0*/  LDC.64 R2, c[0x0][0x3a8] ;  /* 0x0000ea00ff027b82 */ /* 0x00de220000000a00 */
[----:B------:R-:W2:Y:S01]  /*0bf0*/  LDCU UR4, c[0x0][0x390] ;  /* 0x00007200ff0477ac */ /* 0x000ea20008000800 */
[----:B------:R-:W-:Y:S01]  /*0c00*/  MOV R25, 0x7fffffff ;  /* 0x7fffffff00197802 */ /* 0x000fe20000000f00 */
[----:B--2---:R-:W-:-:S04]  /*0c10*/  IMAD R23, R0, UR4, R15 ;  /* 0x0000000400177c24 */ /* 0x004fc8000f8e020f */
[----:B0-----:R-:W-:-:S05]  /*0c20*/  IMAD.WIDE R2, R23, 0x4, R2 ;  /* 0x0000000417027825 */ /* 0x001fca00078e0202 */
[----:B------:R4:W-:Y:S01]  /*0c30*/  STG.E desc[UR10][R2.64], R25 ;  /* 0x0000001902007986 */ /* 0x0009e2000c10190a */
[----:B------:R-:W-:Y:S05]  /*0c40*/  BRA `(.L_x_9) ;  /* 0x0000001800e87947 */ /* 0x000fea0003800000 */
.L_x_8:
[----:B------:R-:W0:Y:S01]  /*0c50*/  LDCU UR4, c[0x0][0x398] ;  /* 0x00007300ff0477ac */ /* 0x000e220008000800 */
[----:B------:R-:W-:-:S04]  /*0c60*/  IADD3 R0, PT, PT, -R2, R3, RZ ;  /* 0x0000000302007210 */ /* 0x000fc80007ffe1ff */
[----:B0-----:R-:W-:-:S13]  /*0c70*/  ISETP.GE.AND P0, PT, R0, UR4, PT ;  /* 0x0000000400007c0c */ /* 0x001fda000bf06270 */
[----:B------:R-:W-:Y:S05]  /*0c80*/  @!P0 BRA `(.L_x_14) ;  /* 0x0000001400cc8947 */ /* 0x000fea0003800000 */
[----:B------:R-:W-:Y:S01]  /*0c90*/  IADD3 R0, PT, PT, R13, R2, RZ ;  /* 0x000000020d007210 */ /* 0x000fe20007ffe0ff */
[----:B------:R-:W-:Y:S03]  /*0ca0*/  BSSY.RECONVERGENT B0, `(.L_x_15) ;  /* 0x000004c000007945 */ /* 0x000fe60003800200 */
[----:B------:R-:W-:-:S13]  /*0cb0*/  ISETP.GT.AND P0, PT, R0, RZ, PT ;  /* 0x000000ff0000720c */ /* 0x000fda0003f04270 */
[----:B------:R-:W-:Y:S05]  /*0cc0*/  @!P0 BRA `(.L_x_16) ;  /* 0x0000000400248947 */ /* 0x000fea0003800000 */
[C---:B------:R-:W-:Y:S01]  /*0cd0*/  ISETP.GE.U32.AND P5, PT, R0.reuse, 0x8, PT ;  /* 0x000000080000780c */ /* 0x040fe20003fa6070 */
[----:B------:R-:W-:Y:S01]  /*0ce0*/  BSSY.RECONVERGENT B2, `(.L_x_17) ;  /* 0x000001e000027945 */ /* 0x000fe20003800200 */
[----:B------:R-:W-:Y:S01]  /*0cf0*/  LOP3.LUT R42, R0, 0x7, RZ, 0xc0, !PT ;  /* 0x00000007002a7812 */ /* 0x000fe200078ec0ff */
[----:B------:R-:W-:-:S03]  /*0d00*/  IMAD.MOV.U32 R14, RZ, RZ, RZ ;  /* 0x000000ffff0e7224 */ /* 0x000fc600078e00ff */
[----:B------:R-:W-:-:S07]  /*0d10*/  ISETP.NE.AND P0, PT, R42, RZ, PT ;  /* 0x000000ff2a00720c */ /* 0x000fce0003f05270 */
[----:B------:R-:W-:Y:S06]  /*0d20*/  @!P5 BRA `(.L_x_18) ;  /* 0x000000000064d947 */ /* 0x000fec0003800000 */
[----:B------:R-:W0:Y:S01]  /*0d30*/  LDC R41, c[0x0][0x390] ;  /* 0x0000e400ff297b82 */ /* 0x000e220000000800 */
[----:B------:R-:W-:Y:S01]  /*0d40*/  HFMA2 R40, -RZ, RZ, 0, 0 ;  /* 0x00000000ff287431 */ /* 0x000fe200000001ff */
[----:B------:R-:W-:-:S06]  /*0d50*/  LOP3.LUT R14, R0, 0x7ffffff8, RZ, 0xc0, !PT ;  /* 0x7ffffff8000e7812 */ /* 0x000fcc00078ec0ff */
[----:B------:R-:W2:Y:S02]  /*0d60*/  LDC.64 R38, c[0x0][0x3a8] ;  /* 0x0000ea00ff267b82 */ /* 0x000ea40000000a00 */
.L_x_19:
[C---:B0--3--:R-:W-:Y:S01]  /*0d70*/  IMAD R23, R40.reuse, R41, R15 ;  /* 0x0000002928177224 */ /* 0x049fe200078e020f */
[----:B------:R-:W-:Y:S02]  /*0d80*/  MOV R43, 0x7fffffff ;  /* 0x7fffffff002b7802 */ /* 0x000fe40000000f00 */
[----:B------:R-:W-:Y:S01]  /*0d90*/  IADD3 R40, PT, PT, R40, 0x8, RZ ;  /* 0x0000000828287810 */ /* 0x000fe20007ffe0ff */
[----:B--2---:R-:W-:-:S03]  /*0da0*/  IMAD.WIDE R22, R23, 0x4, R38 ;  /* 0x0000000417167825 */ /* 0x004fc600078e0226 */
[----:B------:R-:W-:Y:S02]  /*0db0*/  ISETP.NE.AND P5, PT, R40, R14, PT ;  /* 0x0000000e2800720c */ /* 0x000fe40003fa5270 */
        /* <DEDUP_REMOVED lines=16> */
.L_x_18:
[----:B------:R-:W-:Y:S05]  /*0ec0*/  BSYNC.RECONVERGENT B2 ;  /* 0x0000000000027941 */ /* 0x000fea0003800200 */
.L_x_17:
[----:B------:R-:W-:Y:S05]  /*0ed0*/  @!P0 BRA `(.L_x_16) ;  /* 0x0000000000a08947 */ /* 0x000fea0003800000 */
[----:B---3--:R-:W-:Y:S01]  /*0ee0*/  LOP3.LUT R22, R0, 0x3, RZ, 0xc0, !PT ;  /* 0x0000000300167812 */ /* 0x008fe200078ec0ff */
[----:B------:R-:W-:Y:S01]  /*0ef0*/  BSSY.RECONVERGENT B2, `(.L_x_20) ;  /* 0x0000014000027945 */ /* 0x000fe20003800200 */
[----:B------:R-:W-:Y:S02]  /*0f00*/  ISETP.GE.U32.AND P0, PT, R42, 0x4, PT ;  /* 0x000000042a00780c */ /* 0x000fe40003f06070 */
[----:B------:R-:W-:-:S04]  /*0f10*/  VIMNMX.U32 R22, PT, PT, R22, 0x2, PT ;  /* 0x0000000216167848 */ /* 0x000fc80003fe0000 */
[----:B------:R-:W-:-:S04]  /*0f20*/  SHF.L.U32 R22, R22, 0x2, RZ ;  /* 0x0000000216167819 */ /* 0x000fc800000006ff */
[----:B------:R-:W0:Y:S02]  /*0f30*/  LDC R30, c[0x2][R22] ;  /* 0x00800000161e7b82 */ /* 0x000e240000000800 */
[----:B0-----:R-:W-:Y:S01]  /*0f40*/  SHF.R.S32.HI R31, RZ, 0x1f, R30 ;  /* 0x0000001fff1f7819 */ /* 0x001fe2000001141e */
[----:B------:R-:W-:Y:S06]  /*0f50*/  @!P0 BRA `(.L_x_21) ;  /* 0x0000000000348947 */ /* 0x000fec0003800000 */
[----:B------:R-:W0:Y:S01]  /*0f60*/  LDC R29, c[0x0][0x390] ;  /* 0x0000e400ff1d7b82 */ /* 0x000e220000000800 */
[----:B------:R-:W-:-:S07]  /*0f70*/  IMAD.MOV.U32 R33, RZ, RZ, 0x7fffffff ;  /* 0x7fffffffff217424 */ /* 0x000fce00078e00ff */
        /* <DEDUP_REMOVED lines=11> */
.L_x_21:
[----:B------:R-:W-:Y:S05]  /*1030*/  BSYNC.RECONVERGENT B2 ;  /* 0x0000000000027941 */ /* 0x000fea0003800200 */
.L_x_20:
[----:B------:R-:W-:Y:S05]  /*1040*/  BRX R30 -0x1050                                   (*"BRANCH_TARGETS .L_x_16,.L_x_97,.L_x_98"*) ;  /* 0xffffffec1eec7949 */ /* 0x000fea000383ffff */
.L_x_98:
[----:B0-----:R-:W0:Y:S08]  /*1050*/  LDC R25, c[0x0][0x390] ;  /* 0x0000e400ff197b82 */ /* 0x001e300000000800 */
[----:B------:R-:W2:Y:S01]  /*1060*/  LDC.64 R22, c[0x0][0x3a8] ;  /* 0x0000ea00ff167b82 */ /* 0x000ea20000000a00 */
[C---:B0-----:R-:W-:Y:S01]  /*1070*/  IMAD R27, R14.reuse, R25, R15 ;  /* 0x000000190e1b7224 */ /* 0x041fe200078e020f */
[----:B------:R-:W-:-:S03]  /*1080*/  IADD3 R14, PT, PT, R14, 0x2, RZ ;  /* 0x000000020e0e7810 */ /* 0x000fc60007ffe0ff */
[----:B--2---:R-:W-:Y:S01]  /*1090*/  IMAD.WIDE R22, R27, 0x4, R22 ;  /* 0x000000041b167825 */ /* 0x004fe200078e0216 */
[----:B------:R-:W-:-:S03]  /*10a0*/  MOV R27, 0x7fffffff ;  /* 0x7fffffff001b7802 */ /* 0x000fc60000000f00 */
[----:B------:R-:W-:Y:S02]  /*10b0*/  IMAD.WIDE R24, R25, 0x4, R22 ;  /* 0x0000000419187825 */ /* 0x000fe400078e0216 */
[----:B------:R2:W-:Y:S04]  /*10c0*/  STG.E desc[UR10][R22.64], R27 ;  /* 0x0000001b16007986 */ /* 0x0005e8000c10190a */
[----:B------:R2:W-:Y:S02]  /*10d0*/  STG.E desc[UR10][R24.64], R27 ;  /* 0x0000001b18007986 */ /* 0x0005e4000c10190a */
.L_x_97:
[----:B0-2---:R-:W-:-:S04]  /*10e0*/  LOP3.LUT R22, R0, 0x1, RZ, 0xc0, !PT ;  /* 0x0000000100167812 */ /* 0x005fc800078ec0ff */
[----:B------:R-:W-:-:S13]  /*10f0*/  ISETP.NE.U32.AND P0, PT, R22, 0x1, PT ;  /* 0x000000011600780c */ /* 0x000fda0003f05070 */
[----:B------:R-:W0:Y:S01]  /*1100*/  @!P0 LDC R25, c[0x0][0x390] ;  /* 0x0000e400ff198b82 */ /* 0x000e220000000800 */
[----:B------:R-:W-:-:S07]  /*1110*/  @!P0 MOV R27, 0x7fffffff ;  /* 0x7fffffff001b8802 */ /* 0x000fce0000000f00 */
[----:B------:R-:W2:Y:S01]  /*1120*/  @!P0 LDC.64 R22, c[0x0][0x3a8] ;  /* 0x0000ea00ff168b82 */ /* 0x000ea20000000a00 */
[----:B0-----:R-:W-:-:S04]  /*1130*/  @!P0 IMAD R25, R14, R25, R15 ;  /* 0x000000190e198224 */ /* 0x001fc800078e020f */
[----:B--2---:R-:W-:-:S05]  /*1140*/  @!P0 IMAD.WIDE R22, R25, 0x4, R22 ;  /* 0x0000000419168825 */ /* 0x004fca00078e0216 */
[----:B------:R2:W-:Y:S02]  /*1150*/  @!P0 STG.E desc[UR10][R22.64], R27 ;  /* 0x0000001b16008986 */ /* 0x0005e4000c10190a */
.L_x_16:
[----:B------:R-:W-:Y:S05]  /*1160*/  BSYNC.RECONVERGENT B0 ;  /* 0x0000000000007941 */ /* 0x000fea0003800200 */
.L_x_15:
[----:B---3--:R-:W-:Y:S01]  /*1170*/  IMAD.MOV.U32 R35, RZ, RZ, RZ ;  /* 0x000000ffff237224 */ /* 0x008fe200078e00ff */
[----:B------:R-:W-:Y:S02]  /*1180*/  CS2R R60, SRZ ;  /* 0x00000000003c7805 */ /* 0x000fe4000001ff00 */
[----:B0-----:R-:W-:Y:S01]  /*1190*/  CS2R R24, SRZ ;  /* 0x0000000000187805 */ /* 0x001fe2000001ff00 */
[----:B------:R-:W-:Y:S06]  /*11a0*/  @!P4 BRA `(.L_x_22) ;  /* 0x0000000400e4c947 */ /* 0x000fec0003800000 */
[----:B------:R-:W0:Y:S01]  /*11b0*/  LDC R14, c[0x0][0x390] ;  /* 0x0000e400ff0e7b82 */ /* 0x000e220000000800 */
[----:B------:R-:W-:Y:S01]  /*11c0*/  CS2R R60, SRZ ;  /* 0x00000000003c7805 */ /* 0x000fe2000001ff00 */
[----:B------:R-:W-:-:S06]  /*11d0*/  UMOV UR4, URZ ;  /* 0x000000ff00047c82 */ /* 0x000fcc0008000000 */
[----:B--2---:R-:W2:Y:S02]  /*11e0*/  LDC.64 R22, c[0x0][0x380] ;  /* 0x0000e000ff167b82 */ /* 0x004ea40000000a00 */
.L_x_23:
[----:B------:R-:W-:-:S05]  /*11f0*/  IADD3 R26, PT, PT, R2, UR4, RZ ;  /* 0x00000004021a7c10 */ /* 0x000fca000fffe0ff */
[----:B0-----:R-:W-:-:S04]  /*1200*/  IMAD R27, R26, R14, R15 ;  /* 0x0000000e1a1b7224 */ /* 0x001fc800078e020f */
[----:B--2---:R-:W-:-:S05]  /*1210*/  IMAD.WIDE R26, R27, 0x4, R22 ;  /* 0x000000041b1a7825 */ /* 0x004fca00078e0216 */
[----:B------:R0:W2:Y:S01]  /*1220*/  LDG.E.CONSTANT R76, desc[UR10][R26.64] ;  /* 0x0000000a1a4c7981 */ /* 0x0000a2000c1e9900 */
[----:B------:R-:W-:-:S05]  /*1230*/  IMAD.WIDE R28, R14, 0x4, R26 ;  /* 0x000000040e1c7825 */ /* 0x000fca00078e021a */
[----:B------:R3:W4:Y:S01]  /*1240*/  LDG.E.CONSTANT R56, desc[UR10][R28.64] ;  /* 0x0000000a1c387981 */ /* 0x000722000c1e9900 */
        /* <DEDUP_REMOVED lines=8> */
[----:B0-----:R-:W-:-:S05]  /*12d0*/  IMAD.WIDE R26, R14, 0x4, R36 ;  /* 0x000000040e1a7825 */ /* 0x001fca00078e0224 */
[----:B------:R0:W4:Y:S01]  /*12e0*/  LDG.E.CONSTANT R65, desc[UR10][R26.64] ;  /* 0x0000000a1a417981 */ /* 0x000122000c1e9900 */
[----:B---3--:R-:W-:-:S05]  /*12f0*/  IMAD.WIDE R28, R14, 0x4, R26 ;  /* 0x000000040e1c7825 */ /* 0x008fca00078e021a */
[----:B------:R3:W4:Y:S01]  /*1300*/  LDG.E.CONSTANT R66, desc[UR10][R28.64] ;  /* 0x0000000a1c427981 */ /* 0x000722000c1e9900 */
[----:B-----5:R-:W-:-:S05]  /*1310*/  IMAD.WIDE R30, R14, 0x4, R28 ;  /* 0x000000040e1e7825 */ /* 0x020fca00078e021c */
[----:B------:R5:W4:Y:S01]  /*1320*/  LDG.E.CONSTANT R67, desc[UR10][R30.64] ;  /* 0x0000000a1e437981 */ /* 0x000b22000c1e9900 */
[----:B-1----:R-:W-:-:S05]  /*1330*/  IMAD.WIDE R32, R14, 0x4, R30 ;  /* 0x000000040e207825 */ /* 0x002fca00078e021e */
[----:B------:R1:W4:Y:S01]  /*1340*/  LDG.E.CONSTANT R68, desc[UR10][R32.64] ;  /* 0x0000000a20447981 */ /* 0x000322000c1e9900 */
[----:B------:R-:W-:-:S05]  /*1350*/  IMAD.WIDE R34, R14, 0x4, R32 ;  /* 0x000000040e227825 */ /* 0x000fca00078e0220 */
[----:B------:R-:W4:Y:S01]  /*1360*/  LDG.E.CONSTANT R69, desc[UR10][R34.64] ;  /* 0x0000000a22457981 */ /* 0x000f22000c1e9900 */
[----:B------:R-:W-:-:S05]  /*1370*/  IMAD.WIDE R36, R14, 0x4, R34 ;  /* 0x000000040e247825 */ /* 0x000fca00078e0222 */
[----:B------:R-:W4:Y:S01]  /*1380*/  LDG.E.CONSTANT R70, desc[UR10][R36.64] ;  /* 0x0000000a24467981 */ /* 0x000f22000c1e9900 */
        /* <DEDUP_REMOVED lines=8> */
[----:B------:R-:W-:Y:S02]  /*1410*/  UIADD3 UR6, UPT, UPT, UR4, 0x1, URZ ;  /* 0x0000000104067890 */ /* 0x000fe4000fffe0ff */
[----:B------:R-:W-:Y:S02]  /*1420*/  UIADD3 UR7, UPT, UPT, UR4, 0x2, URZ ;  /* 0x0000000204077890 */ /* 0x000fe4000fffe0ff */
[----:B------:R-:W-:-:S05]  /*1430*/  UIADD3 UR8, UPT, UPT, UR4, 0xe, URZ ;  /* 0x0000000e04087890 */ /* 0x000fca000fffe0ff */
[----:B------:R-:W-:Y:S01]  /*1440*/  I2F.F64.U32 R58, UR6 ;  /* 0x00000006003a7d12 */ /* 0x000fe20008201800 */
[----:B------:R-:W-:-:S07]  /*1450*/  UIADD3 UR6, UPT, UPT, UR4, 0x3, URZ ;  /* 0x0000000304067890 */ /* 0x000fce000fffe0ff */
[----:B0-----:R-:W-:Y:S01]  /*1460*/  I2F.F64.U32 R26, UR7 ;  /* 0x00000007001a7d12 */ /* 0x001fe20008201800 */
[----:B------:R-:W-:-:S07]  /*1470*/  UIADD3 UR7, UPT, UPT, UR4, 0x4, URZ ;  /* 0x0000000404077890 */ /* 0x000fce000fffe0ff */
[----:B---3--:R-:W-:Y:S01]  /*1480*/  I2F.F64.U32 R28, UR6 ;  /* 0x00000006001c7d12 */ /* 0x008fe20008201800 */
[----:B------:R-:W-:-:S07]  /*1490*/  UIADD3 UR6, UPT, UPT, UR4, 0x5, URZ ;  /* 0x0000000504067890 */ /* 0x000fce000fffe0ff */
[----:B-----5:R-:W-:Y:S01]  /*14a0*/  I2F.F64.U32 R30, UR7 ;  /* 0x00000007001e7d12 */ /* 0x020fe20008201800 */
[----:B------:R-:W-:-:S07]  /*14b0*/  UIADD3 UR7, UPT, UPT, UR4, 0x6, URZ ;  /* 0x0000000604077890 */ /* 0x000fce000fffe0ff */
[----:B-1----:R-:W-:Y:S01]  /*14c0*/  I2F.F64.U32 R32, UR6 ;  /* 0x0000000600207d12 */ /* 0x002fe20008201800 */
[----:B------:R-:W-:-:S07]  /*14d0*/  UIADD3 UR6, UPT, UPT, UR4, 0x7, URZ ;  /* 0x0000000704067890 */ /* 0x000fce000fffe0ff */
[----:B------:R-:W-:Y:S01]  /*14e0*/  I2F.F64.U32 R34, UR7 ;  /* 0x0000000700227d12 */ /* 0x000fe20008201800 */
        /* <DEDUP_REMOVED lines=12> */
[----:B------:R-:W-:Y:S02]  /*15b0*/  UIADD3 UR7, UPT, UPT, UR4, 0xf, URZ ;  /* 0x0000000f04077890 */ /* 0x000fe4000fffe0ff */
[----:B------:R-:W-:-:S05]  /*15c0*/  UIADD3 UR4, UPT, UPT, UR4, 0x10, URZ ;  /* 0x0000001004047890 */ /* 0x000fca000fffe0ff */
[----:B------:R-:W-:Y:S01]  /*15d0*/  I2F.F64.U32 R48, UR6 ;  /* 0x0000000600307d12 */ /* 0x000fe20008201800 */
[----:B------:R-:W-:-:S07]  /*15e0*/  ISETP.NE.AND P0, PT, R7, UR4, PT ;  /* 0x0000000407007c0c */ /* 0x000fce000bf05270 */
[----:B------:R-:W-:Y:S08]  /*15f0*/  I2F.F64.U32 R50, UR8 ;  /* 0x0000000800327d12 */ /* 0x000ff00008201800 */
[----:B------:R-:W-:Y:S08]  /*1600*/  I2F.F64.U32 R52, UR7 ;  /* 0x0000000700347d12 */ /* 0x000ff00008201800 */
[----:B--2---:R-:W0:Y:S08]  /*1610*/  F2F.F64.F32 R54, R76 ;  /* 0x0000004c00367310 */ /* 0x004e300000201800 */
[----:B----4-:R-:W1:Y:S01]  /*1620*/  F2F.F64.F32 R56, R56 ;  /* 0x0000003800387310 */ /* 0x010e620000201800 */
[----:B0-----:R-:W-:-:S07]  /*1630*/  DFMA R58, R54, R58, R60 ;  /* 0x0000003a363a722b */ /* 0x001fce000000003c */
[----:B------:R-:W0:Y:S01]  /*1640*/  F2F.F64.F32 R60, R75 ;  /* 0x0000004b003c7310 */ /* 0x000e220000201800 */
[----:B------:R-:W-:Y:S02]  /*1650*/  DADD R24, R54, R24 ;  /* 0x0000000036187229 */ /* 0x000fe40000000018 */
[----:B-1----:R-:W-:-:S05]  /*1660*/  DFMA R26, R56, R26, R58 ;  /* 0x0000001a381a722b */ /* 0x002fca000000003a */
[----:B------:R-:W1:Y:S01]  /*1670*/  F2F.F64.F32 R54, R62 ;  /* 0x0000003e00367310 */ /* 0x000e620000201800 */
[----:B------:R-:W-:Y:S02]  /*1680*/  DADD R24, R24, R56 ;  /* 0x0000000018187229 */ /* 0x000fe40000000038 */
[----:B0-----:R-:W-:-:S05]  /*1690*/  DFMA R26, R60, R28, R26 ;  /* 0x0000001c3c1a722b */ /* 0x001fca000000001a */
[----:B------:R-:W0:Y:S01]  /*16a0*/  F2F.F64.F32 R28, R63 ;  /* 0x0000003f001c7310 */ /* 0x000e220000201800 */
[----:B------:R-:W-:Y:S02]  /*16b0*/  DADD R24, R24, R60 ;  /* 0x0000000018187229 */ /* 0x000fe4000000003c */
[----:B-1----:R-:W-:-:S05]  /*16c0*/  DFMA R26, R54, R30, R26 ;  /* 0x0000001e361a722b */ /* 0x002fca000000001a */
[----:B------:R-:W1:Y:S01]  /*16d0*/  F2F.F64.F32 R30, R64 ;  /* 0x00000040001e7310 */ /* 0x000e620000201800 */
[----:B------:R-:W-:Y:S02]  /*16e0*/  DADD R24, R24, R54 ;  /* 0x0000000018187229 */ /* 0x000fe40000000036 */
[----:B0-----:R-:W-:-:S05]  /*16f0*/  DFMA R26, R28, R32, R26 ;  /* 0x000000201c1a722b */ /* 0x001fca000000001a */
[----:B------:R-:W-:Y:S01]  /*1700*/  I2F.F64.U32 R60, UR4 ;  /* 0x00000004003c7d12 */ /* 0x000fe20008201800 */
[----:B------:R-:W-:Y:S02]  /*1710*/  DADD R24, R24, R28 ;  /* 0x0000000018187229 */ /* 0x000fe4000000001c */
[----:B-1----:R-:W-:-:S05]  /*1720*/  DFMA R26, R30, R34, R26 ;  /* 0x000000221e1a722b */ /* 0x002fca000000001a */
[----:B------:R-:W0:Y:S01]  /*1730*/  F2F.F64.F32 R32, R65 ;  /* 0x0000004100207310 */ /* 0x000e220000201800 */
[----:B------:R-:W-:-:S07]  /*1740*/  DADD R24, R24, R30 ;  /* 0x0000000018187229 */ /* 0x000fce000000001e */
[----:B------:R-:W1:Y:S01]  /*1750*/  F2F.F64.F32 R28, R66 ;  /* 0x00000042001c7310 */ /* 0x000e620000201800 */
[----:B0-----:R-:W-:-:S07]  /*1760*/  DFMA R26, R32, R36, R26 ;  /* 0x00000024201a722b */ /* 0x001fce000000001a */
[----:B------:R-:W0:Y:S01]  /*1770*/  F2F.F64.F32 R30, R67 ;  /* 0x00000043001e7310 */ /* 0x000e220000201800 */
[----:B------:R-:W-:Y:S02]  /*1780*/  DADD R24, R24, R32 ;  /* 0x0000000018187229 */ /* 0x000fe40000000020 */
[----:B-1----:R-:W-:-:S06]  /*1790*/  DFMA R38, R28, R38, R26 ;  /* 0x000000261c26722b */ /* 0x002fcc000000001a */
[----:B------:R-:W-:Y:S01]  /*17a0*/  DADD R28, R24, R28 ;  /* 0x00000000181c7229 */ /* 0x000fe2000000001c */
[----:B------:R-:W1:Y:S01]  /*17b0*/  F2F.F64.F32 R26, R68 ;  /* 0x00000044001a7310 */ /* 0x000e620000201800 */
[----:B0-----:R-:W-:-:S06]  /*17c0*/  DFMA R38, R30, R40, R38 ;  /* 0x000000281e26722b */ /* 0x001fcc0000000026 */
[----:B------:R-:W-:Y:S01]  /*17d0*/  DADD R30, R28, R30 ;  /* 0x000000001c1e7229 */ /* 0x000fe2000000001e */
[----:B------:R-:W0:Y:S01]  /*17e0*/  F2F.F64.F32 R24, R69 ;  /* 0x0000004500187310 */ /* 0x000e220000201800 */
[----:B-1----:R-:W-:-:S07]  /*17f0*/  DFMA R38, R26, R42, R38 ;  /* 0x0000002a1a26722b */ /* 0x002fce0000000026 */
        /* <DEDUP_REMOVED lines=9> */
[----:B------:R-:W-:Y:S01]  /*1890*/  F2F.F64.F32 R74, R74 ;  /* 0x0000004a004a7310 */ /* 0x000fe20000201800 */
[----:B------:R-:W-:Y:S02]  /*18a0*/  DADD R30, R30, R26 ;  /* 0x000000001e1e7229 */ /* 0x000fe4000000001a */
[----:B-1----:R-:W-:-:S05]  /*18b0*/  DFMA R38, R24, R50, R38 ;  /* 0x000000321826722b */ /* 0x002fca0000000026 */
[----:B------:R-:W0:Y:S01]  /*18c0*/  F2F.F64.F32 R26, R73 ;  /* 0x00000049001a7310 */ /* 0x000e220000201800 */
[----:B------:R-:W-:Y:S02]  /*18d0*/  DADD R30, R30, R24 ;  /* 0x000000001e1e7229 */ /* 0x000fe40000000018 */
[----:B0-----:R-:W-:-:S06]  /*18e0*/  DFMA R38, R26, R52, R38 ;  /* 0x000000341a26722b */ /* 0x001fcc0000000026 */
[----:B------:R-:W-:Y:S02]  /*18f0*/  DADD R30, R30, R26 ;  /* 0x000000001e1e7229 */ /* 0x000fe4000000001a */
[----:B------:R-:W-:-:S06]  /*1900*/  DFMA R60, R74, R60, R38 ;  /* 0x0000003c4a3c722b */ /* 0x000fcc0000000026 */
[----:B------:R-:W-:Y:S01]  /*1910*/  DADD R24, R30, R74 ;  /* 0x000000001e187229 */ /* 0x000fe2000000004a */
[----:B------:R-:W-:Y:S10]  /*1920*/  @P0 BRA `(.L_x_23) ;  /* 0xfffffff800300947 */ /* 0x000ff4000383ffff */
[----:B------:R-:W-:-:S07]  /*1930*/  MOV R35, R7 ;  /* 0x0000000700237202 */ /* 0x000fce0000000f00 */
.L_x_22:
[----:B------:R-:W-:-:S13]  /*1940*/  LOP3.LUT P0, RZ, R13, 0xf, RZ, 0xc0, !PT ;  /* 0x0000000f0dff7812 */ /* 0x000fda000780c0ff */
[----:B------:R-:W-:Y:S05]  /*1950*/  @!P0 BRA `(.L_x_24) ;  /* 0x0000000400f88947 */ /* 0x000fea0003800000 */
[----:B------:R-:W-:Y:S01]  /*1960*/  LOP3.LUT P0, RZ, R12, 0x7, RZ, 0xc0, !PT ;  /* 0x000000070cff7812 */ /* 0x000fe2000780c0ff */
[----:B------:R-:W-:-:S12]  /*1970*/  @!P1 BRA `(.L_x_25) ;  /* 0x0000000000f09947 */ /* 0x000fd80003800000 */
[----:B------:R-:W0:Y:S01]  /*1980*/  LDC R37, c[0x0][0x390] ;  /* 0x0000e400ff257b82 */ /* 0x000e220000000800 */
[----:B------:R-:W-:-:S07]  /*1990*/  IADD3 R14, PT, PT, R2, R35, RZ ;  /* 0x00000023020e7210 */ /* 0x000fce0007ffe0ff */
[----:B--2---:R-:W2:Y:S01]  /*19a0*/  LDC.64 R22, c[0x0][0x380] ;  /* 0x0000e000ff167b82 */ /* 0x004ea20000000a00 */
[----:B0-----:R-:W-:-:S04]  /*19b0*/  IMAD R27, R14, R37, R15 ;  /* 0x000000250e1b7224 */ /* 0x001fc800078e020f */
[----:B--2---:R-:W-:-:S05]  /*19c0*/  IMAD.WIDE R22, R27, 0x4, R22 ;  /* 0x000000041b167825 */ /* 0x004fca00078e0216 */
[----:B------:R0:W2:Y:S01]  /*19d0*/  LDG.E.CONSTANT R46, desc[UR10][R22.64] ;  /* 0x0000000a162e7981 */ /* 0x0000a2000c1e9900 */
[----:B------:R-:W-:-:S05]  /*19e0*/  IMAD.WIDE R26, R37, 0x4, R22 ;  /* 0x00000004251a7825 */ /* 0x000fca00078e0216 */
[----:B------:R3:W4:Y:S01]  /*19f0*/  LDG.E.CONSTANT R47, desc[UR10][R26.64] ;  /* 0x0000000a1a2f7981 */ /* 0x000722000c1e9900 */
[----:B------:R-:W-:-:S05]  /*1a00*/  IMAD.WIDE R28, R37, 0x4, R26 ;  /* 0x00000004251c7825 */ /* 0x000fca00078e021a */
[----:B------:R-:W5:Y:S01]  /*1a10*/  LDG.E.CONSTANT R48, desc[UR10][R28.64] ;  /* 0x0000000a1c307981 */ /* 0x000f62000c1e9900 */
[----:B------:R-:W-:-:S05]  /*1a20*/  IMAD.WIDE R30, R37, 0x4, R28 ;  /* 0x00000004251e7825 */ /* 0x000fca00078e021c */
[----:B------:R-:W5:Y:S01]  /*1a30*/  LDG.E.CONSTANT R49, desc[UR10][R30.64] ;  /* 0x0000000a1e317981 */ /* 0x000f62000c1e9900 */
[----:B------:R-:W-:-:S05]  /*1a40*/  IMAD.WIDE R32, R37, 0x4, R30 ;  /* 0x0000000425207825 */ /* 0x000fca00078e021e */
[----:B------:R1:W5:Y:S01]  /*1a50*/  LDG.E.CONSTANT R39, desc[UR10][R32.64] ;  /* 0x0000000a20277981 */ /* 0x000362000c1e9900 */
[----:B------:R-:W-:-:S05]  /*1a60*/  IMAD.WIDE R42, R37, 0x4, R32 ;  /* 0x00000004252a7825 */ /* 0x000fca00078e0220 */
[----:B------:R-:W5:Y:S01]  /*1a70*/  LDG.E.CONSTANT R38, desc[UR10][R42.64] ;  /* 0x0000000a2a267981 */ /* 0x000f62000c1e9900 */
[----:B0-----:R-:W-:-:S05]  /*1a80*/  IMAD.WIDE R22, R37, 0x4, R42 ;  /* 0x0000000425167825 */ /* 0x001fca00078e022a */
[----:B------:R0:W5:Y:S01]  /*1a90*/  LDG.E.CONSTANT R34, desc[UR10][R22.64] ;  /* 0x0000000a16227981 */ /* 0x000162000c1e9900 */
[----:B---3--:R-:W-:-:S05]  /*1aa0*/  IMAD.WIDE R26, R37, 0x4, R22 ;  /* 0x00000004251a7825 */ /* 0x008fca00078e0216 */
[----:B------:R3:W5:Y:S01]  /*1ab0*/  LDG.E.CONSTANT R14, desc[UR10][R26.64] ;  /* 0x0000000a1a0e7981 */ /* 0x000762000c1e9900 */
[C---:B------:R-:W-:Y:S01]  /*1ac0*/  IADD3 R36, PT, PT, R35.reuse, 0x1, RZ ;  /* 0x0000000123247810 */ /* 0x040fe20007ffe0ff */
[C---:B------:R-:W-:Y:S01]  /*1ad0*/  VIADD R40, R35.reuse, 0x2 ;  /* 0x0000000223287836 */ /* 0x040fe20000000000 */
[C---:B-1----:R-:W-:Y:S02]  /*1ae0*/  IADD3 R32, PT, PT, R35.reuse, 0x3, RZ ;  /* 0x0000000323207810 */ /* 0x042fe40007ffe0ff */
[C---:B------:R-:W-:Y:S02]  /*1af0*/  IADD3 R30, PT, PT, R35.reuse, 0x4, RZ ;  /* 0x00000004231e7810 */ /* 0x040fe40007ffe0ff */
[----:B------:R-:W-:Y:S01]  /*1b00*/  I2F.F64.U32 R36, R36 ;  /* 0x0000002400247312 */ /* 0x000fe20000201800 */
[C---:B0-----:R-:W-:Y:S02]  /*1b10*/  IADD3 R22, PT, PT, R35.reuse, 0x5, RZ ;  /* 0x0000000523167810 */ /* 0x041fe40007ffe0ff */
[C---:B------:R-:W-:Y:S01]  /*1b20*/  IADD3 R28, PT, PT, R35.reuse, 0x6, RZ ;  /* 0x00000006231c7810 */ /* 0x040fe20007ffe0ff */
[C---:B---3--:R-:W-:Y:S01]  /*1b30*/  VIADD R26, R35.reuse, 0x7 ;  /* 0x00000007231a7836 */ /* 0x048fe20000000000 */
[----:B------:R-:W-:-:S03]  /*1b40*/  IADD3 R35, PT, PT, R35, 0x8, RZ ;  /* 0x0000000823237810 */ /* 0x000fc60007ffe0ff */
[----:B------:R-:W-:Y:S08]  /*1b50*/  I2F.F64.U32 R40, R40 ;  /* 0x0000002800287312 */ /* 0x000ff00000201800 */
[----:B------:R-:W-:Y:S08]  /*1b60*/  I2F.F64.U32 R32, R32 ;  /* 0x0000002000207312 */ /* 0x000ff00000201800 */
[----:B------:R-:W-:Y:S08]  /*1b70*/  I2F.F64.U32 R30, R30 ;  /* 0x0000001e001e7312 */ /* 0x000ff00000201800 */
[----:B------:R-:W-:Y:S08]  /*1b80*/  I2F.F64.U32 R22, R22 ;  /* 0x0000001600167312 */ /* 0x000ff00000201800 */
[----:B------:R-:W-:Y:S08]  /*1b90*/  I2F.F64.U32 R28, R28 ;  /* 0x0000001c001c7312 */ /* 0x000ff00000201800 */
[----:B------:R-:W-:Y:S08]  /*1ba0*/  I2F.F64.U32 R26, R26 ;  /* 0x0000001a001a7312 */ /* 0x000ff00000201800 */
[----:B--2---:R-:W0:Y:S08]  /*1bb0*/  F2F.F64.F32 R44, R46 ;  /* 0x0000002e002c7310 */ /* 0x004e300000201800 */
[----:B----4-:R-:W1:Y:S01]  /*1bc0*/  F2F.F64.F32 R42, R47 ;  /* 0x0000002f002a7310 */ /* 0x010e620000201800 */
[----:B0-----:R-:W-:-:S07]  /*1bd0*/  DFMA R60, R44, R36, R60 ;  /* 0x000000242c3c722b */ /* 0x001fce000000003c */
[----:B-----5:R-:W0:Y:S01]  /*1be0*/  F2F.F64.F32 R36, R48 ;  /* 0x0000003000247310 */ /* 0x020e220000201800 */
[----:B------:R-:W-:Y:S02]  /*1bf0*/  DADD R24, R24, R44 ;  /* 0x0000000018187229 */ /* 0x000fe4000000002c */
[----:B-1----:R-:W-:-:S05]  /*1c00*/  DFMA R40, R42, R40, R60 ;  /* 0x000000282a28722b */ /* 0x002fca000000003c */
[----:B------:R-:W1:Y:S01]  /*1c10*/  F2F.F64.F32 R44, R49 ;  /* 0x00000031002c7310 */ /* 0x000e620000201800 */
[----:B------:R-:W-:Y:S02]  /*1c20*/  DADD R24, R24, R42 ;  /* 0x0000000018187229 */ /* 0x000fe4000000002a */
[----:B0-----:R-:W-:-:S05]  /*1c30*/  DFMA R32, R36, R32, R40 ;  /* 0x000000202420722b */ /* 0x001fca0000000028 */
[----:B------:R-:W-:Y:S01]  /*1c40*/  I2F.F64.U32 R60, R35 ;  /* 0x00000023003c7312 */ /* 0x000fe20000201800 */
[----:B------:R-:W-:Y:S02]  /*1c50*/  DADD R24, R24, R36 ;  /* 0x0000000018187229 */ /* 0x000fe40000000024 */
[----:B-1----:R-:W-:-:S05]  /*1c60*/  DFMA R30, R44, R30, R32 ;  /* 0x0000001e2c1e722b */ /* 0x002fca0000000020 */
[----:B------:R-:W0:Y:S01]  /*1c70*/  F2F.F64.F32 R40, R39 ;  /* 0x0000002700287310 */ /* 0x000e220000201800 */
[----:B------:R-:W-:-:S07]  /*1c80*/  DADD R24, R24, R44 ;  /* 0x0000000018187229 */ /* 0x000fce000000002c */
[----:B------:R-:W1:Y:S01]  /*1c90*/  F2F.F64.F32 R32, R38 ;  /* 0x0000002600207310 */ /* 0x000e620000201800 */
[----:B0-----:R-:W-:Y:S02]  /*1ca0*/  DFMA R22, R40, R22, R30 ;  /* 0x000000162816722b */ /* 0x001fe4000000001e */
[----:B------:R-:W-:-:S05]  /*1cb0*/  DADD R24, R24, R40 ;  /* 0x0000000018187229 */ /* 0x000fca0000000028 */
[----:B------:R-:W0:Y:S01]  /*1cc0*/  F2F.F64.F32 R30, R34 ;  /* 0x00000022001e7310 */ /* 0x000e220000201800 */
[----:B-1----:R-:W-:Y:S02]  /*1cd0*/  DFMA R22, R32, R28, R22 ;  /* 0x0000001c2016722b */ /* 0x002fe40000000016 */
[----:B------:R-:W-:-:S05]  /*1ce0*/  DADD R24, R24, R32 ;  /* 0x0000000018187229 */ /* 0x000fca0000000020 */
[----:B------:R-:W1:Y:S01]  /*1cf0*/  F2F.F64.F32 R28, R14 ;  /* 0x0000000e001c7310 */ /* 0x000e620000201800 */
[----:B0-----:R-:W-:Y:S02]  /*1d00*/  DFMA R22, R30, R26, R22 ;  /* 0x0000001a1e16722b */ /* 0x001fe40000000016 */
[----:B------:R-:W-:-:S06]  /*1d10*/  DADD R24, R24, R30 ;  /* 0x0000000018187229 */ /* 0x000fcc000000001e */
[----:B-1----:R-:W-:Y:S02]  /*1d20*/  DFMA R60, R28, R60, R22 ;  /* 0x0000003c1c3c722b */ /* 0x002fe40000000016 */
[----:B------:R-:W-:-:S11]  /*1d30*/  DADD R24, R24, R28 ;  /* 0x0000000018187229 */ /* 0x000fd6000000001c */
.L_x_25:
[----:B------:R-:W-:Y:S05]  /*1d40*/  @!P0 BRA `(.L_x_24) ;  /* 0x0000000000fc8947 */ /* 0x000fea0003800000 */
[----:B------:R-:W-:Y:S01]  /*1d50*/  ISETP.NE.AND P0, PT, R6, RZ, PT ;  /* 0x000000ff0600720c */ /* 0x000fe20003f05270 */
[----:B------:R-:W-:-:S12]  /*1d60*/  @!P2 BRA `(.L_x_26) ;  /* 0x000000000080a947 */ /* 0x000fd80003800000 */
[----:B------:R-:W0:Y:S01]  /*1d70*/  LDC R39, c[0x0][0x390] ;  /* 0x0000e400ff277b82 */ /* 0x000e220000000800 */
[----:B------:R-:W-:-:S07]  /*1d80*/  IADD3 R14, PT, PT, R2, R35, RZ ;  /* 0x00000023020e7210 */ /* 0x000fce0007ffe0ff */
[----:B--2---:R-:W2:Y:S01]  /*1d90*/  LDC.64 R22, c[0x0][0x380] ;  /* 0x0000e000ff167b82 */ /* 0x004ea20000000a00 */
[----:B0-----:R-:W-:-:S04]  /*1da0*/  IMAD R27, R14, R39, R15 ;  /* 0x000000270e1b7224 */ /* 0x001fc800078e020f */
[----:B--2---:R-:W-:-:S05]  /*1db0*/  IMAD.WIDE R22, R27, 0x4, R22 ;  /* 0x000000041b167825 */ /* 0x004fca00078e0216 */
[----:B------:R-:W2:Y:S01]  /*1dc0*/  LDG.E.CONSTANT R14, desc[UR10][R22.64] ;  /* 0x0000000a160e7981 */ /* 0x000ea2000c1e9900 */
[----:B------:R-:W-:-:S05]  /*1dd0*/  IMAD.WIDE R28, R39, 0x4, R22 ;  /* 0x00000004271c7825 */ /* 0x000fca00078e0216 */
[----:B------:R-:W3:Y:S01]  /*1de0*/  LDG.E.CONSTANT R40, desc[UR10][R28.64] ;  /* 0x0000000a1c287981 */ /* 0x000ee2000c1e9900 */
[----:B------:R-:W-:-:S05]  /*1df0*/  IMAD.WIDE R32, R39, 0x4, R28 ;  /* 0x0000000427207825 */ /* 0x000fca00078e021c */
[----:B------:R0:W4:Y:S01]  /*1e00*/  LDG.E.CONSTANT R41, desc[UR10][R32.64] ;  /* 0x0000000a20297981 */ /* 0x000122000c1e9900 */
[----:B------:R-:W-:-:S06]  /*1e10*/  IMAD.WIDE R38, R39, 0x4, R32 ;  /* 0x0000000427267825 */ /* 0x000fcc00078e0220 */
[----:B------:R-:W5:Y:S01]  /*1e20*/  LDG.E.CONSTANT R38, desc[UR10][R38.64] ;  /* 0x0000000a26267981 */ /* 0x000f62000c1e9900 */
[C---:B------:R-:W-:Y:S02]  /*1e30*/  IADD3 R34, PT, PT, R35.reuse, 0x1, RZ ;  /* 0x0000000123227810 */ /* 0x040fe40007ffe0ff */
[C---:B------:R-:W-:Y:S02]  /*1e40*/  IADD3 R30, PT, PT, R35.reuse, 0x2, RZ ;  /* 0x00000002231e7810 */ /* 0x040fe40007ffe0ff */
[----:B------:R-:W-:Y:S01]  /*1e50*/  I2F.F64.U32 R26, R34 ;  /* 0x00000022001a7312 */ /* 0x000fe20000201800 */
[C---:B------:R-:W-:Y:S01]  /*1e60*/  IADD3 R36, PT, PT, R35.reuse, 0x3, RZ ;  /* 0x0000000323247810 */ /* 0x040fe20007ffe0ff */
[----:B------:R-:W-:-:S06]  /*1e70*/  VIADD R35, R35, 0x4 ;  /* 0x0000000423237836 */ /* 0x000fcc0000000000 */
[----:B------:R-:W-:Y:S08]  /*1e80*/  I2F.F64.U32 R30, R30 ;  /* 0x0000001e001e7312 */ /* 0x000ff00000201800 */
[----:B------:R-:W-:Y:S08]  /*1e90*/  I2F.F64.U32 R36, R36 ;  /* 0x0000002400247312 */ /* 0x000ff00000201800 */
[----:B0-----:R-:W-:Y:S08]  /*1ea0*/  I2F.F64.U32 R32, R35 ;  /* 0x0000002300207312 */ /* 0x001ff00000201800 */
[----:B--2---:R-:W0:Y:S08]  /*1eb0*/  F2F.F64.F32 R22, R14 ;  /* 0x0000000e00167310 */ /* 0x004e300000201800 */
[----:B---3--:R-:W2:Y:S01]  /*1ec0*/  F2F.F64.F32 R28, R40 ;  /* 0x00000028001c7310 */ /* 0x008ea20000201800 */
[----:B0-----:R-:W-:-:S02]  /*1ed0*/  DFMA R26, R22, R26, R60 ;  /* 0x0000001a161a722b */ /* 0x001fc4000000003c */
[----:B------:R-:W-:-:S05]  /*1ee0*/  DADD R22, R24, R22 ;  /* 0x0000000018167229 */ /* 0x000fca0000000016 */
[----:B----4-:R-:W0:Y:S01]  /*1ef0*/  F2F.F64.F32 R24, R41 ;  /* 0x0000002900187310 */ /* 0x010e220000201800 */
[----:B--2---:R-:W-:Y:S02]  /*1f00*/  DFMA R26, R28, R30, R26 ;  /* 0x0000001e1c1a722b */ /* 0x004fe4000000001a */
[----:B------:R-:W-:-:S05]  /*1f10*/  DADD R22, R22, R28 ;  /* 0x0000000016167229 */ /* 0x000fca000000001c */
[----:B-----5:R-:W2:Y:S01]  /*1f20*/  F2F.F64.F32 R28, R38 ;  /* 0x00000026001c7310 */ /* 0x020ea20000201800 */
[----:B0-----:R-:W-:Y:S02]  /*1f30*/  DFMA R26, R24, R36, R26 ;  /* 0x00000024181a722b */ /* 0x001fe4000000001a */
[----:B------:R-:W-:-:S06]  /*1f40*/  DADD R22, R22, R24 ;  /* 0x0000000016167229 */ /* 0x000fcc0000000018 */
[----:B--2---:R-:W-:Y:S02]  /*1f50*/  DFMA R60, R28, R32, R26 ;  /* 0x000000201c3c722b */ /* 0x004fe4000000001a */
[----:B------:R-:W-:-:S11]  /*1f60*/  DADD R24, R22, R28 ;  /* 0x0000000016187229 */ /* 0x000fd6000000001c */
.L_x_26:
[----:B------:R-:W-:Y:S05]  /*1f70*/  @!P0 BRA `(.L_x_24) ;  /* 0x0000000000708947 */ /* 0x000fea0003800000 */
[----:B------:R-:W2:Y:S01]  /*1f80*/  LDC R31, c[0x0][0x390] ;  /* 0x0000e400ff1f7b82 */ /* 0x000ea20000000800 */
[----:B------:R-:W-:-:S07]  /*1f90*/  IADD3 R2, PT, PT, R2, R35, RZ ;  /* 0x0000002302027210 */ /* 0x000fce0007ffe0ff */
[----:B------:R-:W0:Y:S01]  /*1fa0*/  LDC.64 R28, c[0x0][0x380] ;  /* 0x0000e000ff1c7b82 */ /* 0x000e220000000a00 */
[----:B--2---:R-:W-:-:S04]  /*1fb0*/  IMAD R23, R2, R31, R15 ;  /* 0x0000001f02177224 */ /* 0x004fc800078e020f */
[----:B0-----:R-:W-:-:S05]  /*1fc0*/  IMAD.WIDE R28, R23, 0x4, R28 ;  /* 0x00000004171c7825 */ /* 0x001fca00078e021c */
[----:B------:R-:W2:Y:S01]  /*1fd0*/  LDG.E.CONSTANT R22, desc[UR10][R28.64] ;  /* 0x0000000a1c167981 */ /* 0x000ea2000c1e9900 */
[----:B------:R-:W-:Y:S02]  /*1fe0*/  IADD3 R26, PT, PT, R35, 0x1, RZ ;  /* 0x00000001231a7810 */ /* 0x000fe40007ffe0ff */
[----:B------:R-:W-:-:S04]  /*1ff0*/  ISETP.NE.AND P0, PT, R6, 0x1, PT ;  /* 0x000000010600780c */ /* 0x000fc80003f05270 */
[----:B------:R-:W-:Y:S08]  /*2000*/  I2F.F64.U32 R26, R26 ;  /* 0x0000001a001a7312 */ /* 0x000ff00000201800 */
[----:B--2---:R-:W0:Y:S02]  /*2010*/  F2F.F64.F32 R22, R22 ;  /* 0x0000001600167310 */ /* 0x004e240000201800 */
[----:B0-----:R-:W-:-:S02]  /*2020*/  DFMA R60, R22, R26, R60 ;  /* 0x0000001a163c722b */ /* 0x001fc4000000003c */
[----:B------:R-:W-:Y:S01]  /*2030*/  DADD R24, R24, R22 ;  /* 0x0000000018187229 */ /* 0x000fe20000000016 */
[----:B------:R-:W-:Y:S10]  /*2040*/  @!P0 BRA `(.L_x_24) ;  /* 0x00000000003c8947 */ /* 0x000ff40003800000 */
[----:B------:R-:W-:Y:S01]  /*2050*/  ISETP.NE.AND P0, PT, R6, 0x2, PT ;  /* 0x000000020600780c */ /* 0x000fe20003f05270 */
[----:B------:R-:W-:-:S05]  /*2060*/  IMAD.WIDE R36, R31, 0x4, R28 ;  /* 0x000000041f247825 */ /* 0x000fca00078e021c */
[----:B------:R-:W2:Y:S07]  /*2070*/  LDG.E.CONSTANT R22, desc[UR10][R36.64] ;  /* 0x0000000a24167981 */ /* 0x000eae000c1e9900 */
[----:B------:R-:W-:-:S06]  /*2080*/  @P0 IMAD.WIDE R28, R31, 0x4, R36 ;  /* 0x000000041f1c0825 */ /* 0x000fcc00078e0224 */
[----:B------:R-:W3:Y:S01]  /*2090*/  @P0 LDG.E.CONSTANT R28, desc[UR10][R28.64] ;  /* 0x0000000a1c1c0981 */ /* 0x000ee2000c1e9900 */
[C---:B------:R-:W-:Y:S02]  /*20a0*/  IADD3 R26, PT, PT, R35.reuse, 0x2, RZ ;  /* 0x00000002231a7810 */ /* 0x040fe40007ffe0ff */
[----:B------:R-:W-:-:S04]  /*20b0*/  @P0 IADD3 R32, PT, PT, R35, 0x3, RZ ;  /* 0x0000000323200810 */ /* 0x000fc80007ffe0ff */
[----:B------:R-:W-:Y:S08]  /*20c0*/  I2F.F64.U32 R26, R26 ;  /* 0x0000001a001a7312 */ /* 0x000ff00000201800 */
[----:B------:R-:W-:Y:S08]  /*20d0*/  @P0 I2F.F64.U32 R32, R32 ;  /* 0x0000002000200312 */ /* 0x000ff00000201800 */
[----:B--2---:R-:W0:Y:S08]  /*20e0*/  F2F.F64.F32 R22, R22 ;  /* 0x0000001600167310 */ /* 0x004e300000201800 */
[----:B---3--:R-:W2:Y:S01]  /*20f0*/  @P0 F2F.F64.F32 R30, R28 ;  /* 0x0000001c001e0310 */ /* 0x008ea20000201800 */
[----:B0-----:R-:W-:-:S02]  /*2100*/  DFMA R60, R22, R26, R60 ;  /* 0x0000001a163c722b */ /* 0x001fc4000000003c */
[----:B------:R-:W-:-:S06]  /*2110*/  DADD R24, R24, R22 ;  /* 0x0000000018187229 */ /* 0x000fcc0000000016 */
[----:B--2---:R-:W-:Y:S02]  /*2120*/  @P0 DFMA R60, R30, R32, R60 ;  /* 0x000000201e3c022b */ /* 0x004fe4000000003c */
[----:B------:R-:W-:-:S11]  /*2130*/  @P0 DADD R24, R24, R30 ;  /* 0x0000000018180229 */ /* 0x000fd6000000001e */
.L_x_24:
[----:B------:R-:W-:-:S13]  /*2140*/  ISETP.GE.AND P0, PT, R0, R3, PT ;  /* 0x000000030000720c */ /* 0x000fda0003f06270 */
[----:B------:R-:W-:Y:S05]  /*2150*/  @P0 BRA `(.L_x_9) ;  /* 0x0000000400a40947 */ /* 0x000fea0003800000 */
[----:B------:R-:W0:Y:S01]  /*2160*/  LDC.64 R30, c[0x0][0x380] ;  /* 0x0000e000ff1e7b82 */ /* 0x000e220000000a00 */
[----:B------:R-:W3:Y:S07]  /*2170*/  LDCU UR4, c[0x0][0x390] ;  /* 0x00007200ff0477ac */ /* 0x000eee0008000800 */
[----:B--2---:R-:W2:Y:S08]  /*2180*/  LDC.64 R22, c[0x0][0x380] ;  /* 0x0000e000ff167b82 */ /* 0x004eb00000000a00 */
[----:B------:R-:W4:Y:S01]  /*2190*/  LDC.64 R26, c[0x0][0x390] ;  /* 0x0000e400ff1a7b82 */ /* 0x000f220000000a00 */
[----:B---3--:R-:W-:-:S04]  /*21a0*/  IMAD R3, R0, UR4, R15 ;  /* 0x0000000400037c24 */ /* 0x008fc8000f8e020f */
[----:B0-----:R-:W-:-:S03]  /*21b0*/  IMAD.WIDE R30, R3, 0x4, R30 ;  /* 0x00000004031e7825 */ /* 0x001fc600078e021e */
[----:B------:R-:W0:Y:S03]  /*21c0*/  LDC.64 R2, c[0x0][0x3a8] ;  /* 0x0000ea00ff027b82 */ /* 0x000e260000000a00 */
[----:B------:R-:W3:Y:S01]  /*21d0*/  LDG.E.CONSTANT R30, desc[UR10][R30.64] ;  /* 0x0000000a1e1e7981 */ /* 0x000ee2000c1e9900 */
[----:B------:R-:W-:Y:S01]  /*21e0*/  BSSY.RECONVERGENT B0, `(.L_x_27) ;  /* 0x000001c000007945 */ /* 0x000fe20003800200 */
[----:B--234-:R3:W0:Y:S02]  /*21f0*/  F2F.F64.F32 R28, R30 ;  /* 0x0000001e001c7310 */ /* 0x01c6240000201800 */
.L_x_28:
[----:B--2---:R-:W2:Y:S01]  /*2200*/  LDCU UR4, c[0x0][0x398] ;  /* 0x00007300ff0477ac */ /* 0x004ea20008000800 */
[C---:B------:R-:W-:Y:S01]  /*2210*/  IMAD R33, R0.reuse, R26, R15 ;  /* 0x0000001a00217224 */ /* 0x040fe200078e020f */
[C---:B--2---:R-:W-:Y:S01]  /*2220*/  IADD3 R31, PT, PT, R0.reuse, -UR4, RZ ;  /* 0x80000004001f7c10 */ /* 0x044fe2000fffe0ff */
[----:B------:R-:W-:-:S04]  /*2230*/  VIADD R0, R0, 0x1 ;  /* 0x0000000100007836 */ /* 0x000fc80000000000 */
[----:B------:R-:W-:Y:S01]  /*2240*/  IMAD R14, R31, R26, R26 ;  /* 0x0000001a1f0e7224 */ /* 0x000fe200078e021a */
[----:B------:R-:W-:-:S04]  /*2250*/  ISETP.GE.AND P0, PT, R0, R27, PT ;  /* 0x0000001b0000720c */ /* 0x000fc80003f06270 */
[----:B------:R-:W-:-:S05]  /*2260*/  IADD3 R35, PT, PT, R14, R15, RZ ;  /* 0x0000000f0e237210 */ /* 0x000fca0007ffe0ff */
[----:B------:R-:W-:-:S04]  /*2270*/  IMAD.WIDE R34, R35, 0x4, R22 ;  /* 0x0000000423227825 */ /* 0x000fc800078e0216 */
[----:B------:R-:W-:Y:S02]  /*2280*/  @!P0 IADD3 R37, PT, PT, R33, R26, RZ ;  /* 0x0000001a21258210 */ /* 0x000fe40007ffe0ff */
[----:B------:R-:W2:Y:S03]  /*2290*/  LDG.E.CONSTANT R34, desc[UR10][R34.64] ;  /* 0x0000000a22227981 */ /* 0x000ea6000c1e9900 */
[----:B------:R-:W-:-:S06]  /*22a0*/  @!P0 IMAD.WIDE R36, R37, 0x4, R22 ;  /* 0x0000000425248825 */ /* 0x000fcc00078e0216 */
[----:B------:R-:W4:Y:S01]  /*22b0*/  @!P0 LDG.E.CONSTANT R36, desc[UR10][R36.64] ;  /* 0x0000000a24248981 */ /* 0x000f22000c1e9900 */
[----:B0-----:R-:W-:Y:S01]  /*22c0*/  DADD R24, R28, R24 ;  /* 0x000000001c187229 */ /* 0x001fe20000000018 */
[----:B------:R-:W-:Y:S01]  /*22d0*/  IMAD.WIDE R32, R33, 0x4, R2 ;  /* 0x0000000421207825 */ /* 0x000fe200078e0202 */
[----:B------:R-:W-:-:S06]  /*22e0*/  DFMA R60, R16, R28, R60 ;  /* 0x0000001c103c722b */ /* 0x000fcc000000003c */
[----:B-1-3--:R-:W-:-:S08]  /*22f0*/  DMUL R30, R24, -R20 ;  /* 0x80000014181e7228 */ /* 0x00afd00000000000 */
[----:B------:R-:W-:Y:S02]  /*2300*/  DFMA R30, R16, R60, R30 ;  /* 0x0000003c101e722b */ /* 0x000fe4000000001e */
[----:B------:R-:W-:-:S06]  /*2310*/  DADD R60, -R24, R60 ;  /* 0x00000000183c7229 */ /* 0x000fcc000000013c */
[----:B------:R-:W-:-:S10]  /*2320*/  DMUL R30, R18, R30 ;  /* 0x0000001e121e7228 */ /* 0x000fd40000000000 */
[----:B------:R-:W0:Y:S02]  /*2330*/  F2F.F32.F64 R31, R30 ;  /* 0x0000001e001f7310 */ /* 0x000e240000301000 */
[----:B0-----:R0:W-:Y:S06]  /*2340*/  STG.E desc[UR10][R32.64], R31 ;  /* 0x0000001f20007986 */ /* 0x0011ec000c10190a */
[----:B--2---:R-:W1:Y:S08]  /*2350*/  F2F.F64.F32 R34, R34 ;  /* 0x0000002200227310 */ /* 0x004e700000201800 */
[----:B----4-:R0:W2:Y:S01]  /*2360*/  @!P0 F2F.F64.F32 R28, R36 ;  /* 0x00000024001c8310 */ /* 0x0100a20000201800 */
[----:B------:R-:W-:Y:S01]  /*2370*/  ISETP.NE.AND P0, PT, R0, R27, PT ;  /* 0x0000001b0000720c */ /* 0x000fe20003f05270 */
[----:B-1----:R-:W-:-:S12]  /*2380*/  DADD R24, R24, -R34 ;  /* 0x0000000018187229 */ /* 0x002fd80000000822 */
[----:B0-----:R-:W-:Y:S05]  /*2390*/  @P0 BRA `(.L_x_28) ;  /* 0xfffffffc00980947 */ /* 0x001fea000383ffff */
[----:B------:R-:W-:Y:S05]  /*23a0*/  BSYNC.RECONVERGENT B0 ;  /* 0x0000000000007941 */ /* 0x000fea0003800200 */
.L_x_27:
[----:B------:R-:W-:Y:S05]  /*23b0*/  BRA `(.L_x_9) ;  /* 0x00000004000c7947 */ /* 0x000fea0003800000 */
.L_x_14:
[----:B------:R-:W-:-:S13]  /*23c0*/  ISETP.GT.AND P0, PT, R3, RZ, PT ;  /* 0x000000ff0300720c */ /* 0x000fda0003f04270 */
[----:B------:R-:W-:Y:S05]  /*23d0*/  @!P0 BRA `(.L_x_9) ;  /* 0x0000000400048947 */ /* 0x000fea0003800000 */
[----:B------:R-:W-:Y:S02]  /*23e0*/  ISETP.GE.U32.AND P0, PT, R3, 0x8, PT ;  /* 0x000000080300780c */ /* 0x000fe40003f06070 */
[----:B------:R-:W-:-:S11]  /*23f0*/  MOV R0, RZ ;  /* 0x000000ff00007202 */ /* 0x000fd60000000f00 */
[----:B------:R-:W-:Y:S05]  /*2400*/  @!P0 BRA `(.L_x_29) ;  /* 0x0000000000648947 */ /* 0x000fea0003800000 */
[----:B------:R-:W0:Y:S01]  /*2410*/  LDC R39, c[0x0][0x390] ;  /* 0x0000e400ff277b82 */ /* 0x000e220000000800 */
[----:B------:R-:W-:-:S07]  /*2420*/  UMOV UR4, URZ ;  /* 0x000000ff00047c82 */ /* 0x000fce0008000000 */
[----:B------:R-:W2:Y:S02]  /*2430*/  LDC.64 R36, c[0x0][0x3a8] ;  /* 0x0000ea00ff247b82 */ /* 0x000ea40000000a00 */
.L_x_30:
        /* <DEDUP_REMOVED lines=22> */
.L_x_29:
[----:B------:R-:W-:-:S13]  /*25a0*/  ISETP.NE.AND P0, PT, R11, RZ, PT ;  /* 0x000000ff0b00720c */ /* 0x000fda0003f05270 */
[----:B------:R-:W-:Y:S05]  /*25b0*/  @!P0 BRA `(.L_x_9) ;  /* 0x00000000008c8947 */ /* 0x000fea0003800000 */
[----:B------:R-:W-:Y:S02]  /*25c0*/  ISETP.GE.U32.AND P0, PT, R5, 0x3, PT ;  /* 0x000000030500780c */ /* 0x000fe40003f06070 */
[----:B------:R-:W-:-:S11]  /*25d0*/  ISETP.NE.AND P5, PT, R10, RZ, PT ;  /* 0x000000ff0a00720c */ /* 0x000fd60003fa5270 */
[----:B------:R-:W-:Y:S05]  /*25e0*/  @!P0 BRA `(.L_x_31) ;  /* 0x0000000000348947 */ /* 0x000fea0003800000 */
[----:B---3--:R-:W0:Y:S01]  /*25f0*/  LDC R27, c[0x0][0x390] ;  /* 0x0000e400ff1b7b82 */ /* 0x008e220000000800 */
        /* <DEDUP_REMOVED lines=12> */
.L_x_31:
[----:B------:R-:W-:Y:S05]  /*26c0*/  @!P5 BRA `(.L_x_9) ;  /* 0x000000000048d947 */ /* 0x000fea0003800000 */
[----:B------:R-:W-:Y:S02]  /*26d0*/  ISETP.NE.AND P5, PT, R8, RZ, PT ;  /* 0x000000ff0800720c */ /* 0x000fe40003fa5270 */
[----:B------:R-:W-:-:S11]  /*26e0*/  ISETP.NE.AND P0, PT, R4, RZ, PT ;  /* 0x000000ff0400720c */ /* 0x000fd60003f05270 */
[----:B------:R-:W2:Y:S08]  /*26f0*/  @P5 LDC R14, c[0x0][0x390] ;  /* 0x0000e400ff0e5b82 */ /* 0x000eb00000000800 */
[----:B0--3--:R-:W0:Y:S01]  /*2700*/  @P5 LDC.64 R24, c[0x0][0x3a8] ;  /* 0x0000ea00ff185b82 */ /* 0x009e220000000a00 */
[----:B------:R-:W-:Y:S05]  /*2710*/  @!P0 BRA `(.L_x_32) ;  /* 0x0000000000248947 */ /* 0x000fea0003800000 */
[----:B------:R-:W3:Y:S08]  /*2720*/  LDC R23, c[0x0][0x390] ;  /* 0x0000e400ff177b82 */ /* 0x000ef00000000800 */
[----:B------:R-:W4:Y:S01]  /*2730*/  LDC.64 R2, c[0x0][0x3a8] ;  /* 0x0000ea00ff027b82 */ /* 0x000f220000000a00 */
[C---:B---3--:R-:W-:Y:S01]  /*2740*/  IMAD R27, R0.reuse, R23, R15 ;  /* 0x00000017001b7224 */ /* 0x048fe200078e020f */
[----:B------:R-:W-:-:S03]  /*2750*/  IADD3 R0, PT, PT, R0, 0x2, RZ ;  /* 0x0000000200007810 */ /* 0x000fc60007ffe0ff */
[----:B----4-:R-:W-:Y:S01]  /*2760*/  IMAD.WIDE R2, R27, 0x4, R2 ;  /* 0x000000041b027825 */ /* 0x010fe200078e0202 */
[----:B------:R-:W-:-:S03]  /*2770*/  MOV R27, 0x7fffffff ;  /* 0x7fffffff001b7802 */ /* 0x000fc60000000f00 */
[----:B------:R-:W-:Y:S02]  /*2780*/  IMAD.WIDE R22, R23, 0x4, R2 ;  /* 0x0000000417167825 */ /* 0x000fe400078e0202 */
[----:B------:R3:W-:Y:S04]  /*2790*/  STG.E desc[UR10][R2.64], R27 ;  /* 0x0000001b02007986 */ /* 0x0007e8000c10190a */
[----:B------:R3:W-:Y:S02]  /*27a0*/  STG.E desc[UR10][R22.64], R27 ;  /* 0x0000001b16007986 */ /* 0x0007e4000c10190a */
.L_x_32:
[----:B--23--:R-:W-:Y:S01]  /*27b0*/  @P5 IMAD R3, R0, R14, R15 ;  /* 0x0000000e00035224 */ /* 0x00cfe200078e020f */
[----:B------:R-:W-:-:S03]  /*27c0*/  @P5 MOV R23, 0x7fffffff ;  /* 0x7fffffff00175802 */ /* 0x000fc60000000f00 */
[----:B0-----:R-:W-:-:S05]  /*27d0*/  @P5 IMAD.WIDE R2, R3, 0x4, R24 ;  /* 0x0000000403025825 */ /* 0x001fca00078e0218 */
[----:B------:R0:W-:Y:S02]  /*27e0*/  @P5 STG.E desc[UR10][R2.64], R23 ;  /* 0x0000001702005986 */ /* 0x0001e4000c10190a */
.L_x_9:
[----:B------:R-:W-:Y:S05]  /*27f0*/  BSYNC.RECONVERGENT B1 ;  /* 0x0000000000017941 */ /* 0x000fea0003800200 */
.L_x_7:
[----:B------:R-:W5:Y:S01]  /*2800*/  LDCU UR4, c[0x0][0x390] ;  /* 0x00007200ff0477ac */ /* 0x000f620008000800 */
[----:B------:R-:W-:-:S04]  /*2810*/  IADD3 R15, PT, PT, R15, UR5, RZ ;  /* 0x000000050f0f7c10 */ /* 0x000fc8000fffe0ff */
[----:B-----5:R-:W-:-:S13]  /*2820*/  ISETP.GE.AND P0, PT, R15, UR4, PT ;  /* 0x000000040f007c0c */ /* 0x020fda000bf06270 */
[----:B------:R-:W-:Y:S05]  /*2830*/  @!P0 BRA `(.L_x_33) ;  /* 0xffffffdc00d48947 */ /* 0x000fea000383ffff */
[----:B------:R-:W-:Y:S05]  /*2840*/  EXIT ;  /* 0x000000000000794d */ /* 0x000fea0003800000 */
.L_x_34:
[----:B------:R-:W-:-:S00]  /*2850*/  BRA `(.L_x_34) ;  /* 0xfffffffc00fc7947 */ /* 0x000fc0000383ffff */
[----:B------:R-:W-:-:S00]  /*2860*/  NOP ;  /* 0x0000000000007918 */ /* 0x000fc00000000000 */
        /* <DEDUP_REMOVED lines=9> */
.L_x_99:


//--------------------- .text.linearreg_slope_batch_f32 --------------------------
	.section	.text.linearreg_slope_batch_f32,"ax",@progbits
	.align	128
        .global         linearreg_slope_batch_f32
        .type           linearreg_slope_batch_f32,@function
        .size           linearreg_slope_batch_f32,(.L_x_100 - linearreg_slope_batch_f32)
        .other          linearreg_slope_batch_f32,@"STO_CUDA_ENTRY STV_DEFAULT"
linearreg_slope_batch_f32:
.text.linearreg_slope_batch_f32:
        /* <DEDUP_REMOVED lines=10> */
[----:B------:R-:W0:Y:S01]  /*00a0*/  LDCU UR7, c[0x0][0x3a0] ;  /* 0x00007400ff0777ac */ /* 0x000e220008000800 */
[----:B------:R-:W1:Y:S01]  /*00b0*/  LDCU UR4, c[0x0][0x3a8] ;  /* 0x00007500ff0477ac */ /* 0x000e620008000800 */
[----:B------:R-:W2:Y:S01]  /*00c0*/  LDCU.64 UR16, c[0x0][0x358] ;  /* 0x00006b00ff1077ac */ /* 0x000ea20008000a00 */
[----:B------:R-:W3:Y:S01]  /*00d0*/  LDCU UR6, c[0x0][0x3a8] ;  /* 0x00007500ff0677ac */ /* 0x000ee20008000800 */
[----:B0-----:R-:W-:Y:S02]  /*00e0*/  UISETP.GE.AND UP1, UPT, UR7, 0x1, UPT ;  /* 0x000000010700788c */ /* 0x001fe4000bf26270 */
[----:B-1----:R-:W-:Y:S02]  /*00f0*/  UISETP.GT.AND UP0, UPT, UR7, UR4, UPT ;  /* 0x000000040700728c */ /* 0x002fe4000bf04270 */
[----:B------:R-:W-:Y:S02]  /*0100*/  UIADD3 UR10, UPT, UPT, UR7, -UR4, URZ ;  /* 0x80000004070a7290 */ /* 0x000fe4000fffe0ff */
[----:B------:R-:W-:-:S02]  /*0110*/  UIADD3 UR11, UPT, UPT, UR4, -0x1, URZ ;  /* 0xffffffff040b7890 */ /* 0x000fc4000fffe0ff */
[----:B------:R-:W-:Y:S01]  /*0120*/  UISETP.LT.OR UP0, UPT, UR4, URZ, !UP0 ;  /* 0x000000ff0400728c */ /* 0x000fe2000c701670 */
[----:B--23--:R-:W-:Y:S10]  /*0130*/  BRA.U !UP1, `(.L_x_35) ;  /* 0x0000001d09b07547 */ /* 0x00cff4000b800000 */
[----:B------:R-:W0:Y:S01]  /*0140*/  LDCU.64 UR8, c[0x0][0x3b0] ;  /* 0x00007600ff0877ac */ /* 0x000e220008000a00 */
[----:B------:R-:W-:Y:S01]  /*0150*/  BSSY.RECONVERGENT B1, `(.L_x_36) ;  /* 0x00001e9000017945 */ /* 0x000fe20003800200 */
[----:B------:R-:W-:Y:S02]  /*0160*/  ULOP3.LUT UR12, UR7, 0x7, URZ, 0xc0, !UPT ;  /* 0x00000007070c7892 */ /* 0x000fe4000f8ec0ff */
[----:B------:R-:W-:Y:S02]  /*0170*/  ULOP3.LUT UR14, UR7, 0x3, URZ, 0xc0, !UPT ;  /* 0x00000003070e7892 */ /* 0x000fe4000f8ec0ff */
[----:B------:R-:W-:Y:S02]  /*0180*/  ULOP3.LUT UR6, UR7, 0x7ffffff8, URZ, 0xc0, !UPT ;  /* 0x7ffffff807067892 */ /* 0x000fe4000f8ec0ff */
[----:B------:R-:W-:Y:S02]  /*0190*/  ULOP3.LUT UR7, UR7, 0x1, URZ, 0xc0, !UPT ;  /* 0x0000000107077892 */ /* 0x000fe4000f8ec0ff */
[----:B------:R-:W-:-:S02]  /*01a0*/  UIADD3 UR13, UPT, UPT, UR12, -0x1, URZ ;  /* 0xffffffff0c0d7890 */ /* 0x000fc4000fffe0ff */
[----:B------:R-:W-:Y:S02]  /*01b0*/  UIADD3 UR15, UPT, UPT, UR14, -0x1, URZ ;  /* 0xffffffff0e0f7890 */ /* 0x000fe4000fffe0ff */
[----:B0-----:R-:W-:-:S04]  /*01c0*/  UIADD3 UR8, UP1, UPT, UR8, 0x10, URZ ;  /* 0x0000001008087890 */ /* 0x001fc8000ff3e0ff */
[----:B------:R-:W-:-:S12]  /*01d0*/  UIADD3.X UR9, UPT, UPT, URZ, UR9, URZ, UP1, !UPT ;  /* 0x00000009ff097290 */ /* 0x000fd80008ffe4ff */
.L_x_68:
[----:B0123--:R-:W0:Y:S08]  /*01e0*/  LDC.64 R2, c[0x0][0x388] ;  /* 0x0000e200ff027b82 */ /* 0x00fe300000000a00 */
[----:B------:R-:W1:Y:S01]  /*01f0*/  LDC.64 R4, c[0x0][0x3a0] ;  /* 0x0000e800ff047b82 */ /* 0x000e620000000a00 */
[----:B0-----:R-:W-:-:S06]  /*0200*/  IMAD.WIDE R2, R8, 0x4, R2 ;  /* 0x0000000408027825 */ /* 0x001fcc00078e0202 */
[----:B------:R-:W2:Y:S01]  /*0210*/  LDG.E.CONSTANT R3, desc[UR16][R2.64] ;  /* 0x0000001002037981 */ /* 0x000ea2000c1e9900 */
[----:B------:R-:W-:Y:S01]  /*0220*/  IMAD.MOV.U32 R9, RZ, RZ, R8 ;  /* 0x000000ffff097224 */ /* 0x000fe200078e0008 */
[----:B------:R-:W-:Y:S01]  /*0230*/  BSSY.RECONVERGENT B0, `(.L_x_37) ;  /* 0x00001d9000007945 */ /* 0x000fe20003800200 */
[C---:B-1----:R-:W-:Y:S02]  /*0240*/  IMAD R0, R8.reuse, R4, RZ ;  /* 0x0000000408007224 */ /* 0x042fe400078e02ff */
[----:B------:R-:W-:-:S05]  /*0250*/  VIADD R8, R8, UR5 ;  /* 0x0000000508087c36 */ /* 0x000fca0008000000 */
[----:B------:R-:W-:Y:S02]  /*0260*/  ISETP.GE.AND P1, PT, R8, R5, PT ;  /* 0x000000050800720c */ /* 0x000fe40003f26270 */
[----:B--2---:R-:W-:-:S04]  /*0270*/  ISETP.GT.AND P0, PT, R3, R4, PT ;  /* 0x000000040300720c */ /* 0x004fc80003f04270 */
[----:B------:R-:W-:-:S04]  /*0280*/  ISETP.LT.OR P0, PT, R3, 0x2, P0 ;  /* 0x000000020300780c */ /* 0x000fc80000701670 */
[----:B------:R-:W-:-:S13]  /*0290*/  PLOP3.LUT P0, PT, P0, PT, UP0, 0xea, 0xae ;  /* 0x0000000000ae781c */ /* 0x000fda000070fd0a */
[----:B------:R-:W-:Y:S05]  /*02a0*/  @P0 BRA `(.L_x_38) ;  /* 0x00000018007c0947 */ /* 0x000fea0003800000 */
[----:B------:R-:W-:-:S13]  /*02b0*/  ISETP.LE.AND P0, PT, R3, UR10, PT ;  /* 0x0000000a03007c0c */ /* 0x000fda000bf03270 */
[----:B------:R-:W-:Y:S05]  /*02c0*/  @!P0 BRA `(.L_x_39) ;  /* 0x0000001400a48947 */ /* 0x000fea0003800000 */
[----:B------:R-:W0:Y:S01]  /*02d0*/  LDC.64 R14, c[0x0][0x390] ;  /* 0x0000e400ff0e7b82 */ /* 0x000e220000000a00 */
[----:B------:R-:W-:Y:S01]  /*02e0*/  IADD3 R7, PT, PT, R3, UR11, RZ ;  /* 0x0000000b03077c10 */ /* 0x000fe2000fffe0ff */
[----:B------:R-:W-:Y:S03]  /*02f0*/  BSSY.RECONVERGENT B2, `(.L_x_40) ;  /* 0x0000040000027945 */ /* 0x000fe60003800200 */
[----:B------:R-:W-:-:S03]  /*0300*/  ISETP.GT.AND P0, PT, R7, RZ, PT ;  /* 0x000000ff0700720c */ /* 0x000fc60003f04270 */
[----:B------:R-:W1:Y:S01]  /*0310*/  LDC.64 R16, c[0x0][0x398] ;  /* 0x0000e600ff107b82 */ /* 0x000e620000000a00 */
[----:B0-----:R-:W-:-:S04]  /*0320*/  IMAD.WIDE R14, R9, 0x4, R14 ;  /* 0x00000004090e7825 */ /* 0x001fc800078e020e */
[----:B-1----:R-:W-:-:S05]  /*0330*/  IMAD.WIDE R16, R9, 0x4, R16 ;  /* 0x0000000409107825 */ /* 0x002fca00078e0210 */
[----:B------:R-:W-:Y:S05]  /*0340*/  @!P0 BRA `(.L_x_41) ;  /* 0x0000000000e88947 */ /* 0x000fea0003800000 */
[C---:B------:R-:W-:Y:S01]  /*0350*/  ISETP.GE.U32.AND P0, PT, R7.reuse, 0x8, PT ;  /* 0x000000080700780c */ /* 0x040fe20003f06070 */
[----:B------:R-:W-:Y:S01]  /*0360*/  BSSY.RECONVERGENT B3, `(.L_x_42) ;  /* 0x0000018000037945 */ /* 0x000fe20003800200 */
[----:B------:R-:W-:Y:S01]  /*0370*/  LOP3.LUT R6, R7, 0x7, RZ, 0xc0, !PT ;  /* 0x0000000707067812 */ /* 0x000fe200078ec0ff */
[----:B------:R-:W-:-:S03]  /*0380*/  IMAD.MOV.U32 R5, RZ, RZ, RZ ;  /* 0x000000ffff057224 */ /* 0x000fc600078e00ff */
[----:B------:R-:W-:-:S07]  /*0390*/  ISETP.NE.AND P2, PT, R6, RZ, PT ;  /* 0x000000ff0600720c */ /* 0x000fce0003f45270 */
[----:B------:R-:W-:Y:S06]  /*03a0*/  @!P0 BRA `(.L_x_43) ;  /* 0x00000000004c8947 */ /* 0x000fec0003800000 */
[----:B------:R-:W-:Y:S01]  /*03b0*/  LOP3.LUT R5, R7, 0x7ffffff8, RZ, 0xc0, !PT ;  /* 0x7ffffff807057812 */ /* 0x000fe200078ec0ff */
[----:B------:R-:W-:Y:S01]  /*03c0*/  IMAD.U32 R12, RZ, RZ, UR8 ;  /* 0x00000008ff0c7e24 */ /* 0x000fe2000f8e00ff */
[----:B------:R-:W-:Y:S01]  /*03d0*/  MOV R13, UR9 ;  /* 0x00000009000d7c02 */ /* 0x000fe20008000f00 */
[----:B------:R-:W-:Y:S01]  /*03e0*/  IMAD.MOV.U32 R9, RZ, RZ, R0 ;  /* 0x000000ffff097224 */ /* 0x000fe200078e0000 */
[----:B------:R-:W-:Y:S01]  /*03f0*/  IADD3 R2, PT, PT, -R5, RZ, RZ ;  /* 0x000000ff05027210 */ /* 0x000fe20007ffe1ff */
[----:B------:R-:W-:-:S07]  /*0400*/  IMAD.MOV.U32 R19, RZ, RZ, 0x7fffffff ;  /* 0x7fffffffff137424 */ /* 0x000fce00078e00ff */
.L_x_44:
[----:B0-----:R-:W-:-:S04]  /*0410*/  IMAD.WIDE R10, R9, 0x4, R12 ;  /* 0x00000004090a7825 */ /* 0x001fc800078e020c */
[----:B------:R-:W-:Y:S01]  /*0420*/  VIADD R2, R2, 0x8 ;  /* 0x0000000802027836 */ /* 0x000fe20000000000 */
[----:B------:R0:W-:Y:S01]  /*0430*/  STG.E desc[UR16][R10.64+-0x10], R19 ;  /* 0xfffff0130a007986 */ /* 0x0001e2000c101910 */
[----:B------:R-:W-:-:S03]  /*0440*/  VIADD R9, R9, 0x8 ;  /* 0x0000000809097836 */ /* 0x000fc60000000000 */
[----:B------:R0:W-:Y:S01]  /*0450*/  STG.E desc[UR16][R10.64+-0xc], R19 ;  /* 0xfffff4130a007986 */ /* 0x0001e2000c101910 */
[----:B------:R-:W-:-:S03]  /*0460*/  ISETP.NE.AND P0, PT, R2, RZ, PT ;  /* 0x000000ff0200720c */ /* 0x000fc60003f05270 */
[----:B------:R0:W-:Y:S04]  /*0470*/  STG.E desc[UR16][R10.64+-0x8], R19 ;  /* 0xfffff8130a007986 */ /* 0x0001e8000c101910 */
[----:B------:R0:W-:Y:S04]  /*0480*/  STG.E desc[UR16][R10.64+-0x4], R19 ;  /* 0xfffffc130a007986 */ /* 0x0001e8000c101910 */
[----:B------:R0:W-:Y:S04]  /*0490*/  STG.E desc[UR16][R10.64], R19 ;  /* 0x000000130a007986 */ /* 0x0001e8000c101910 */
[----:B------:R0:W-:Y:S04]  /*04a0*/  STG.E desc[UR16][R10.64+0x4], R19 ;  /* 0x000004130a007986 */ /* 0x0001e8000c101910 */
[----:B------:R0:W-:Y:S04]  /*04b0*/  STG.E desc[UR16][R10.64+0x8], R19 ;  /* 0x000008130a007986 */ /* 0x0001e8000c101910 */
[----:B------:R0:W-:Y:S01]  /*04c0*/  STG.E desc[UR16][R10.64+0xc], R19 ;  /* 0x00000c130a007986 */ /* 0x0001e2000c101910 */
[----:B------:R-:W-:Y:S05]  /*04d0*/  @P0 BRA `(.L_x_44) ;  /* 0xfffffffc00cc0947 */ /* 0x000fea000383ffff */
.L_x_43:
[----:B------:R-:W-:Y:S05]  /*04e0*/  BSYNC.RECONVERGENT B3 ;  /* 0x0000000000037941 */ /* 0x000fea0003800200 */
.L_x_42:
[----:B------:R-:W-:Y:S05]  /*04f0*/  @!P2 BRA `(.L_x_41) ;  /* 0x00000000007ca947 */ /* 0x000fea0003800000 */
[----:B------:R-:W-:Y:S01]  /*0500*/  ISETP.GE.U32.AND P0, PT, R6, 0x4, PT ;  /* 0x000000040600780c */ /* 0x000fe20003f06070 */
[----:B------:R-:W-:Y:S01]  /*0510*/  BSSY.RECONVERGENT B3, `(.L_x_45) ;  /* 0x000000d000037945 */ /* 0x000fe20003800200 */
[----:B------:R-:W-:-:S04]  /*0520*/  LOP3.LUT R12, R7, 0x3, RZ, 0xc0, !PT ;  /* 0x00000003070c7812 */ /* 0x000fc800078ec0ff */
[----:B------:R-:W-:-:S07]  /*0530*/  ISETP.NE.AND P2, PT, R12, RZ, PT ;  /* 0x000000ff0c00720c */ /* 0x000fce0003f45270 */
[----:B------:R-:W-:Y:S06]  /*0540*/  @!P0 BRA `(.L_x_46) ;  /* 0x0000000000248947 */ /* 0x000fec0003800000 */
[----:B0-----:R-:W0:Y:S01]  /*0550*/  LDC.64 R10, c[0x0][0x3b0] ;  /* 0x0000ec00ff0a7b82 */ /* 0x001e220000000a00 */
[----:B------:R-:W-:Y:S01]  /*0560*/  IADD3 R9, PT, PT, R0, R5, RZ ;  /* 0x0000000500097210 */ /* 0x000fe20007ffe0ff */
[----:B------:R-:W-:Y:S02]  /*0570*/  IMAD.MOV.U32 R13, RZ, RZ, 0x7fffffff ;  /* 0x7fffffffff0d7424 */ /* 0x000fe400078e00ff */
[----:B------:R-:W-:Y:S02]  /*0580*/  VIADD R5, R5, 0x4 ;  /* 0x0000000405057836 */ /* 0x000fe40000000000 */
[----:B0-----:R-:W-:-:S05]  /*0590*/  IMAD.WIDE R10, R9, 0x4, R10 ;  /* 0x00000004090a7825 */ /* 0x001fca00078e020a */
[----:B------:R1:W-:Y:S04]  /*05a0*/  STG.E desc[UR16][R10.64], R13 ;  /* 0x0000000d0a007986 */ /* 0x0003e8000c101910 */
[----:B------:R1:W-:Y:S04]  /*05b0*/  STG.E desc[UR16][R10.64+0x4], R13 ;  /* 0x0000040d0a007986 */ /* 0x0003e8000c101910 */
[----:B------:R1:W-:Y:S04]  /*05c0*/  STG.E desc[UR16][R10.64+0x8], R13 ;  /* 0x0000080d0a007986 */ /* 0x0003e8000c101910 */
[----:B------:R1:W-:Y:S02]  /*05d0*/  STG.E desc[UR16][R10.64+0xc], R13 ;  /* 0x00000c0d0a007986 */ /* 0x0003e4000c101910 */
.L_x_46:
[----:B------:R-:W-:Y:S05]  /*05e0*/  BSYNC.RECONVERGENT B3 ;  /* 0x0000000000037941 */ /* 0x000fea0003800200 */
.L_x_45:
[----:B------:R-:W-:Y:S05]  /*05f0*/  @!P2 BRA `(.L_x_41) ;  /* 0x00000000003ca947 */ /* 0x000fea0003800000 */
[----:B------:R-:W-:Y:S02]  /*0600*/  LOP3.LUT R2, R7, 0x1, RZ, 0xc0, !PT ;  /* 0x0000000107027812 */ /* 0x000fe400078ec0ff */
[----:B------:R-:W-:Y:S02]  /*0610*/  ISETP.NE.AND P0, PT, R12, 0x1, PT ;  /* 0x000000010c00780c */ /* 0x000fe40003f05270 */
[----:B------:R-:W-:-:S11]  /*0620*/  ISETP.NE.U32.AND P2, PT, R2, 0x1, PT ;  /* 0x000000010200780c */ /* 0x000fd60003f45070 */
[----:B01----:R-:W0:Y:S01]  /*0630*/  @P0 LDC.64 R10, c[0x0][0x3b0] ;  /* 0x0000ec00ff0a0b82 */ /* 0x003e220000000a00 */
[----:B------:R-:W-:Y:S01]  /*0640*/  @P0 IADD3 R13, PT, PT, R0, R5, RZ ;  /* 0x00000005000d0210 */ /* 0x000fe20007ffe0ff */
[----:B------:R-:W-:Y:S01]  /*0650*/  @P0 VIADD R5, R5, 0x2 ;  /* 0x0000000205050836 */ /* 0x000fe20000000000 */
[----:B------:R-:W-:-:S03]  /*0660*/  @P0 MOV R9, 0x7fffffff ;  /* 0x7fffffff00090802 */ /* 0x000fc60000000f00 */
[----:B------:R-:W-:Y:S02]  /*0670*/  @!P2 IMAD.IADD R5, R0, 0x1, R5 ;  /* 0x000000010005a824 */ /* 0x000fe400078e0205 */
[----:B------:R-:W1:Y:S01]  /*0680*/  @!P2 LDC.64 R18, c[0x0][0x3b0] ;  /* 0x0000ec00ff12ab82 */ /* 0x000e620000000a00 */
[----:B0-----:R-:W-:-:S05]  /*0690*/  @P0 IMAD.WIDE R12, R13, 0x4, R10 ;  /* 0x000000040d0c0825 */ /* 0x001fca00078e020a */
[----:B------:R2:W-:Y:S01]  /*06a0*/  @P0 STG.E desc[UR16][R12.64], R9 ;  /* 0x000000090c000986 */ /* 0x0005e2000c101910 */
[----:B-1----:R-:W-:-:S03]  /*06b0*/  @!P2 IMAD.WIDE R10, R5, 0x4, R18 ;  /* 0x00000004050aa825 */ /* 0x002fc600078e0212 */
[----:B------:R2:W-:Y:S01]  /*06c0*/  @P0 STG.E desc[UR16][R12.64+0x4], R9 ;  /* 0x000004090c000986 */ /* 0x0005e2000c101910 */
[----:B------:R-:W-:-:S05]  /*06d0*/  @!P2 IMAD.MOV.U32 R5, RZ, RZ, 0x7fffffff ;  /* 0x7fffffffff05a424 */ /* 0x000fca00078e00ff */
[----:B------:R2:W-:Y:S02]  /*06e0*/  @!P2 STG.E desc[UR16][R10.64], R5 ;  /* 0x000000050a00a986 */ /* 0x0005e4000c101910 */
.L_x_41:
[----:B------:R-:W-:Y:S05]  /*06f0*/  BSYNC.RECONVERGENT B2 ;  /* 0x0000000000027941 */ /* 0x000fea0003800200 */
.L_x_40:
[C---:B------:R-:W-:Y:S01]  /*0700*/  IADD3 R2, PT, PT, R3.reuse, -0x2, RZ ;  /* 0xfffffffe03027810 */ /* 0x040fe20007ffe0ff */
[----:B------:R-:W-:Y:S01]  /*0710*/  VIADD R6, R3, 0xffffffff ;  /* 0xffffffff03067836 */ /* 0x000fe20000000000 */
[----:B------:R-:W-:Y:S01]  /*0720*/  BSSY.RECONVERGENT B2, `(.L_x_47) ;  /* 0x0000071000027945 */ /* 0x000fe20003800200 */
[----:B------:R-:W-:Y:S02]  /*0730*/  CS2R R56, SRZ ;  /* 0x0000000000387805 */ /* 0x000fe4000001ff00 */
[----:B------:R-:W-:Y:S01]  /*0740*/  ISETP.GE.U32.AND P0, PT, R2, 0xf, PT ;  /* 0x0000000f0200780c */ /* 0x000fe20003f06070 */
[----:B------:R-:W-:Y:S01]  /*0750*/  IMAD.MOV.U32 R2, RZ, RZ, RZ ;  /* 0x000000ffff027224 */ /* 0x000fe200078e00ff */
[----:B--2---:R-:W-:Y:S02]  /*0760*/  LOP3.LUT R5, R6, 0xf, RZ, 0xc0, !PT ;  /* 0x0000000f06057812 */ /* 0x004fe400078ec0ff */
[----:B------:R-:W-:Y:S02]  /*0770*/  CS2R R20, SRZ ;  /* 0x0000000000147805 */ /* 0x000fe4000001ff00 */
[----:B------:R-:W-:-:S07]  /*0780*/  ISETP.NE.AND P2, PT, R5, RZ, PT ;  /* 0x000000ff0500720c */ /* 0x000fce0003f45270 */
[----:B------:R-:W-:Y:S06]  /*0790*/  @!P0 BRA `(.L_x_48) ;  /* 0x0000000400a48947 */ /* 0x000fec0003800000 */
[----:B0-----:R-:W0:Y:S01]  /*07a0*/  LDC.64 R18, c[0x0][0x380] ;  /* 0x0000e000ff127b82 */ /* 0x001e220000000a00 */
[----:B------:R-:W-:Y:S01]  /*07b0*/  LOP3.LUT R2, R6, 0xfffffff0, RZ, 0xc0, !PT ;  /* 0xfffffff006027812 */ /* 0x000fe200078ec0ff */
[----:B------:R-:W-:Y:S01]  /*07c0*/  IMAD.MOV.U32 R9, RZ, RZ, RZ ;  /* 0x000000ffff097224 */ /* 0x000fe200078e00ff */
[----:B------:R-:W-:-:S07]  /*07d0*/  CS2R R56, SRZ ;  /* 0x0000000000387805 */ /* 0x000fce000001ff00 */
.L_x_49:
[----:B------:R-:W2:Y:S02]  /*07e0*/  LDCU UR4, c[0x0][0x3a8] ;  /* 0x00007500ff0477ac */ /* 0x000ea40008000800 */
[----:B--2---:R-:W-:-:S05]  /*07f0*/  IADD3 R31, PT, PT, R9, UR4, RZ ;  /* 0x00000004091f7c10 */ /* 0x004fca000fffe0ff */
[----:B0-----:R-:W-:-:S05]  /*0800*/  IMAD.WIDE.U32 R30, R31, 0x4, R18 ;  /* 0x000000041f1e7825 */ /* 0x001fca00078e0012 */
[----:B------:R-:W2:Y:S04]  /*0810*/  LDG.E.CONSTANT R68, desc[UR16][R30.64] ;  /* 0x000000101e447981 */ /* 0x000ea8000c1e9900 */
[----:B------:R-:W3:Y:S04]  /*0820*/  LDG.E.CONSTANT R52, desc[UR16][R30.64+0x4] ;  /* 0x000004101e347981 */ /* 0x000ee8000c1e9900 */
[----:B------:R-:W4:Y:S04]  /*0830*/  LDG.E.CONSTANT R67, desc[UR16][R30.64+0x8] ;  /* 0x000008101e437981 */ /* 0x000f28000c1e9900 */
[----:B-1----:R-:W5:Y:S04]  /*0840*/  LDG.E.CONSTANT R10, desc[UR16][R30.64+0xc] ;  /* 0x00000c101e0a7981 */ /* 0x002f68000c1e9900 */
[----:B------:R-:W5:Y:S04]  /*0850*/  LDG.E.CONSTANT R11, desc[UR16][R30.64+0x10] ;  /* 0x000010101e0b7981 */ /* 0x000f68000c1e9900 */
        /* <DEDUP_REMOVED lines=10> */
[----:B------:R0:W5:Y:S01]  /*0900*/  LDG.E.CONSTANT R66, desc[UR16][R30.64+0x3c] ;  /* 0x00003c101e427981 */ /* 0x000162000c1e9900 */
[C---:B------:R-:W-:Y:S01]  /*0910*/  VIADD R54, R9.reuse, 0x1 ;  /* 0x0000000109367836 */ /* 0x040fe20000000000 */
[C---:B------:R-:W-:Y:S01]  /*0920*/  IADD3 R24, PT, PT, R9.reuse, 0x3, RZ ;  /* 0x0000000309187810 */ /* 0x040fe20007ffe0ff */
[C---:B------:R-:W-:Y:S01]  /*0930*/  VIADD R22, R9.reuse, 0x2 ;  /* 0x0000000209167836 */ /* 0x040fe20000000000 */
[C---:B------:R-:W-:Y:S01]  /*0940*/  IADD3 R36, PT, PT, R9.reuse, 0x9, RZ ;  /* 0x0000000909247810 */ /* 0x040fe20007ffe0ff */
[C---:B------:R-:W-:Y:S01]  /*0950*/  VIADD R26, R9.reuse, 0x4 ;  /* 0x00000004091a7836 */ /* 0x040fe20000000000 */
[C---:B------:R-:W-:Y:S01]  /*0960*/  IADD3 R42, PT, PT, R9.reuse, 0xc, RZ ;  /* 0x0000000c092a7810 */ /* 0x040fe20007ffe0ff */
[----:B------:R-:W-:Y:S01]  /*0970*/  I2F.F64.U32 R54, R54 ;  /* 0x0000003600367312 */ /* 0x000fe20000201800 */
[C---:B------:R-:W-:Y:S01]  /*0980*/  VIADD R28, R9.reuse, 0x5 ;  /* 0x00000005091c7836 */ /* 0x040fe20000000000 */
[C---:B------:R-:W-:Y:S01]  /*0990*/  IADD3 R48, PT, PT, R9.reuse, 0xf, RZ ;  /* 0x0000000f09307810 */ /* 0x040fe20007ffe0ff */
[C---:B------:R-:W-:Y:S01]  /*09a0*/  VIADD R32, R9.reuse, 0x7 ;  /* 0x0000000709207836 */ /* 0x040fe20000000000 */
[C---:B0-----:R-:W-:Y:S01]  /*09b0*/  IADD3 R30, PT, PT, R9.reuse, 0x6, RZ ;  /* 0x00000006091e7810 */ /* 0x041fe20007ffe0ff */
[----:B------:R-:W-:-:S02]  /*09c0*/  VIADD R34, R9, 0x8 ;  /* 0x0000000809227836 */ /* 0x000fc40000000000 */
[C---:B------:R-:W-:Y:S01]  /*09d0*/  VIADD R38, R9.reuse, 0xa ;  /* 0x0000000a09267836 */ /* 0x040fe20000000000 */
[----:B------:R-:W-:Y:S01]  /*09e0*/  I2F.F64.U32 R22, R22 ;  /* 0x0000001600167312 */ /* 0x000fe20000201800 */
[C---:B------:R-:W-:Y:S02]  /*09f0*/  VIADD R40, R9.reuse, 0xb ;  /* 0x0000000b09287836 */ /* 0x040fe40000000000 */
[C---:B------:R-:W-:Y:S02]  /*0a00*/  VIADD R44, R9.reuse, 0xd ;  /* 0x0000000d092c7836 */ /* 0x040fe40000000000 */
[C---:B------:R-:W-:Y:S02]  /*0a10*/  VIADD R46, R9.reuse, 0xe ;  /* 0x0000000e092e7836 */ /* 0x040fe40000000000 */
[----:B------:R-:W-:Y:S01]  /*0a20*/  VIADD R9, R9, 0x10 ;  /* 0x0000001009097836 */ /* 0x000fe20000000000 */
[----:B------:R-:W-:Y:S04]  /*0a30*/  I2F.F64.U32 R24, R24 ;  /* 0x0000001800187312 */ /* 0x000fe80000201800 */
[----:B------:R-:W-:-:S04]  /*0a40*/  ISETP.NE.AND P0, PT, R9, R2, PT ;  /* 0x000000020900720c */ /* 0x000fc80003f05270 */
[----:B------:R-:W-:Y:S08]  /*0a50*/  I2F.F64.U32 R26, R26 ;  /* 0x0000001a001a7312 */ /* 0x000ff00000201800 */
        /* <DEDUP_REMOVED lines=11> */
[----:B--2---:R-:W0:Y:S08]  /*0b10*/  F2F.F64.F32 R50, R68 ;  /* 0x0000004400327310 */ /* 0x004e300000201800 */
[----:B---3--:R-:W1:Y:S01]  /*0b20*/  F2F.F64.F32 R52, R52 ;  /* 0x0000003400347310 */ /* 0x008e620000201800 */
[----:B0-----:R-:W-:-:S07]  /*0b30*/  DFMA R54, R50, R54, R56 ;  /* 0x000000363236722b */ /* 0x001fce0000000038 */
[----:B----4-:R-:W0:Y:S01]  /*0b40*/  F2F.F64.F32 R56, R67 ;  /* 0x0000004300387310 */ /* 0x010e220000201800 */
[----:B------:R-:W-:Y:S02]  /*0b50*/  DADD R20, R50, R20 ;  /* 0x0000000032147229 */ /* 0x000fe40000000014 */
[----:B-1----:R-:W-:-:S05]  /*0b60*/  DFMA R22, R52, R22, R54 ;  /* 0x000000163416722b */ /* 0x002fca0000000036 */
[----:B-----5:R-:W1:Y:S01]  /*0b70*/  F2F.F64.F32 R50, R10 ;  /* 0x0000000a00327310 */ /* 0x020e620000201800 */
        /* <DEDUP_REMOVED lines=12> */
[----:B------:R-:W-:-:S07]  /*0c40*/  DADD R20, R20, R26 ;  /* 0x0000000014147229 */ /* 0x000fce000000001a */
[----:B------:R-:W1:Y:S01]  /*0c50*/  F2F.F64.F32 R24, R58 ;  /* 0x0000003a00187310 */ /* 0x000e620000201800 */
[----:B0-----:R-:W-:-:S07]  /*0c60*/  DFMA R22, R28, R32, R22 ;  /* 0x000000201c16722b */ /* 0x001fce0000000016 */
[----:B------:R-:W-:Y:S01]  /*0c70*/  F2F.F64.F32 R12, R61 ;  /* 0x0000003d000c7310 */ /* 0x000fe20000201800 */
[----:B------:R-:W-:Y:S02]  /*0c80*/  DADD R28, R20, R28 ;  /* 0x00000000141c7229 */ /* 0x000fe4000000001c */
[----:B-1----:R-:W-:-:S05]  /*0c90*/  DFMA R22, R24, R34, R22 ;  /* 0x000000221816722b */ /* 0x002fca0000000016 */
[----:B------:R-:W0:Y:S01]  /*0ca0*/  F2F.F64.F32 R20, R60 ;  /* 0x0000003c00147310 */ /* 0x000e220000201800 */
[----:B------:R-:W-:Y:S02]  /*0cb0*/  DADD R28, R28, R24 ;  /* 0x000000001c1c7229 */ /* 0x000fe40000000018 */
[----:B------:R-:W-:-:S05]  /*0cc0*/  DFMA R22, R10, R36, R22 ;  /* 0x000000240a16722b */ /* 0x000fca0000000016 */
[----:B------:R-:W-:Y:S01]  /*0cd0*/  I2F.F64.U32 R56, R9 ;  /* 0x0000000900387312 */ /* 0x000fe20000201800 */
[----:B------:R-:W-:Y:S02]  /*0ce0*/  DADD R28, R28, R10 ;  /* 0x000000001c1c7229 */ /* 0x000fe4000000000a */
[----:B0-----:R-:W-:-:S05]  /*0cf0*/  DFMA R22, R20, R38, R22 ;  /* 0x000000261416722b */ /* 0x001fca0000000016 */
[----:B------:R-:W0:Y:S01]  /*0d00*/  F2F.F64.F32 R10, R62 ;  /* 0x0000003e000a7310 */ /* 0x000e220000201800 */
[----:B------:R-:W-:Y:S02]  /*0d10*/  DADD R28, R28, R20 ;  /* 0x000000001c1c7229 */ /* 0x000fe40000000014 */
[----:B------:R-:W-:-:S05]  /*0d20*/  DFMA R22, R12, R40, R22 ;  /* 0x000000280c16722b */ /* 0x000fca0000000016 */
        /* <DEDUP_REMOVED lines=11> */
[----:B-1----:R-:W-:-:S06]  /*0de0*/  DFMA R22, R10, R48, R22 ;  /* 0x000000300a16722b */ /* 0x002fcc0000000016 */
[----:B------:R-:W-:Y:S02]  /*0df0*/  DADD R28, R28, R10 ;  /* 0x000000001c1c7229 */ /* 0x000fe4000000000a */
[----:B0-----:R-:W-:-:S06]  /*0e00*/  DFMA R56, R66, R56, R22 ;  /* 0x000000384238722b */ /* 0x001fcc0000000016 */
[----:B------:R-:W-:Y:S01]  /*0e10*/  DADD R20, R28, R66 ;  /* 0x000000001c147229 */ /* 0x000fe20000000042 */
[----:B------:R-:W-:Y:S10]  /*0e20*/  @P0 BRA `(.L_x_49) ;  /* 0xfffffff8006c0947 */ /* 0x000ff4000383ffff */
.L_x_48:
[----:B------:R-:W-:Y:S05]  /*0e30*/  BSYNC.RECONVERGENT B2 ;  /* 0x0000000000027941 */ /* 0x000fea0003800200 */
.L_x_47:
[----:B------:R-:W-:Y:S04]  /*0e40*/  BSSY.RECONVERGENT B2, `(.L_x_50) ;  /* 0x0000088000027945 */ /* 0x000fe80003800200 */
[----:B------:R-:W-:Y:S05]  /*0e50*/  @!P2 BRA `(.L_x_51) ;  /* 0x000000080018a947 */ /* 0x000fea0003800000 */
[----:B------:R-:W-:Y:S01]  /*0e60*/  ISETP.GE.U32.AND P0, PT, R5, 0x8, PT ;  /* 0x000000080500780c */ /* 0x000fe20003f06070 */
[----:B------:R-:W-:Y:S01]  /*0e70*/  BSSY.RECONVERGENT B3, `(.L_x_52) ;  /* 0x000003d000037945 */ /* 0x000fe20003800200 */
[----:B------:R-:W-:-:S04]  /*0e80*/  LOP3.LUT R29, R6, 0x7, RZ, 0xc0, !PT ;  /* 0x00000007061d7812 */ /* 0x000fc800078ec0ff */
[----:B------:R-:W-:-:S07]  /*0e90*/  ISETP.NE.AND P2, PT, R29, RZ, PT ;  /* 0x000000ff1d00720c */ /* 0x000fce0003f45270 */
[----:B------:R-:W-:Y:S06]  /*0ea0*/  @!P0 BRA `(.L_x_53) ;  /* 0x0000000000e48947 */ /* 0x000fec0003800000 */
[----:B01----:R-:W0:Y:S01]  /*0eb0*/  LDC.64 R10, c[0x0][0x380] ;  /* 0x0000e000ff0a7b82 */ /* 0x003e220000000a00 */
[----:B------:R-:W1:Y:S01]  /*0ec0*/  LDCU UR4, c[0x0][0x3a8] ;  /* 0x00007500ff0477ac */ /* 0x000e620008000800 */
[----:B------:R-:W2:Y:S01]  /*0ed0*/  LDCU.64 UR18, c[0x0][0x380] ;  /* 0x00007000ff1277ac */ /* 0x000ea20008000a00 */
[C---:B-1----:R-:W-:Y:S01]  /*0ee0*/  VIADD R5, R2.reuse, UR4 ;  /* 0x0000000402057c36 */ /* 0x042fe20008000000 */
[----:B------:R-:W-:-:S03]  /*0ef0*/  IADD3 R9, P0, PT, R2, UR4, RZ ;  /* 0x0000000402097c10 */ /* 0x000fc6000ff1e0ff */
[----:B0-----:R-:W-:Y:S01]  /*0f00*/  IMAD.WIDE.U32 R10, R5, 0x4, R10 ;  /* 0x00000004050a7825 */ /* 0x001fe200078e000a */
[----:B------:R-:W-:Y:S02]  /*0f10*/  IADD3.X R18, PT, PT, RZ, RZ, RZ, P0, !PT ;  /* 0x000000ffff127210 */ /* 0x000fe400007fe4ff */
[C---:B--2---:R-:W-:Y:S02]  /*0f20*/  LEA R12, P0, R9.reuse, UR18, 0x2 ;  /* 0x00000012090c7c11 */ /* 0x044fe4000f8010ff */
[----:B------:R-:W2:Y:S02]  /*0f30*/  LDG.E.CONSTANT R32, desc[UR16][R10.64] ;  /* 0x000000100a207981 */ /* 0x000ea4000c1e9900 */
[----:B------:R-:W-:-:S05]  /*0f40*/  LEA.HI.X R13, R9, UR19, R18, 0x2, P0 ;  /* 0x00000013090d7c11 */ /* 0x000fca00080f1412 */
[----:B------:R-:W3:Y:S04]  /*0f50*/  LDG.E.CONSTANT R34, desc[UR16][R12.64+0x4] ;  /* 0x000004100c227981 */ /* 0x000ee8000c1e9900 */
[----:B------:R-:W4:Y:S04]  /*0f60*/  LDG.E.CONSTANT R36, desc[UR16][R12.64+0x8] ;  /* 0x000008100c247981 */ /* 0x000f28000c1e9900 */
[----:B------:R-:W5:Y:S04]  /*0f70*/  LDG.E.CONSTANT R38, desc[UR16][R12.64+0xc] ;  /* 0x00000c100c267981 */ /* 0x000f68000c1e9900 */
[----:B------:R-:W5:Y:S04]  /*0f80*/  LDG.E.CONSTANT R39, desc[UR16][R12.64+0x10] ;  /* 0x000010100c277981 */ /* 0x000f68000c1e9900 */
[----:B------:R-:W5:Y:S04]  /*0f90*/  LDG.E.CONSTANT R28, desc[UR16][R12.64+0x14] ;  /* 0x000014100c1c7981 */ /* 0x000f68000c1e9900 */
[----:B------:R-:W5:Y:S04]  /*0fa0*/  LDG.E.CONSTANT R9, desc[UR16][R12.64+0x18] ;  /* 0x000018100c097981 */ /* 0x000f68000c1e9900 */
[----:B------:R0:W5:Y:S01]  /*0fb0*/  LDG.E.CONSTANT R5, desc[UR16][R12.64+0x1c] ;  /* 0x00001c100c057981 */ /* 0x000162000c1e9900 */
[C---:B------:R-:W-:Y:S01]  /*0fc0*/  VIADD R30, R2.reuse, 0x1 ;  /* 0x00000001021e7836 */ /* 0x040fe20000000000 */
[C---:B------:R-:W-:Y:S01]  /*0fd0*/  IADD3 R24, PT, PT, R2.reuse, 0x3, RZ ;  /* 0x0000000302187810 */ /* 0x040fe20007ffe0ff */
[----:B------:R-:W-:-:S02]  /*0fe0*/  VIADD R26, R2, 0x2 ;  /* 0x00000002021a7836 */ /* 0x000fc40000000000 */
[C---:B------:R-:W-:Y:S02]  /*0ff0*/  VIADD R22, R2.reuse, 0x4 ;  /* 0x0000000402167836 */ /* 0x040fe40000000000 */
[----:B------:R-:W-:Y:S01]  /*1000*/  I2F.F64.U32 R30, R30 ;  /* 0x0000001e001e7312 */ /* 0x000fe20000201800 */
[C---:B------:R-:W-:Y:S01]  /*1010*/  VIADD R18, R2.reuse, 0x5 ;  /* 0x0000000502127836 */ /* 0x040fe20000000000 */
[C---:B0-----:R-:W-:Y:S01]  /*1020*/  IADD3 R12, PT, PT, R2.reuse, 0x6, RZ ;  /* 0x00000006020c7810 */ /* 0x041fe20007ffe0ff */
[C---:B------:R-:W-:Y:S02]  /*1030*/  VIADD R10, R2.reuse, 0x7 ;  /* 0x00000007020a7836 */ /* 0x040fe40000000000 */
[----:B------:R-:W-:-:S03]  /*1040*/  VIADD R2, R2, 0x8 ;  /* 0x0000000802027836 */ /* 0x000fc60000000000 */
        /* <DEDUP_REMOVED lines=12> */
[----:B------:R-:W-:Y:S01]  /*1110*/  I2F.F64.U32 R56, R2 ;  /* 0x0000000200387312 */ /* 0x000fe20000201800 */
[----:B------:R-:W-:Y:S02]  /*1120*/  DADD R20, R20, R34 ;  /* 0x0000000014147229 */ /* 0x000fe40000000022 */
[----:B0-----:R-:W-:-:S05]  /*1130*/  DFMA R24, R36, R24, R26 ;  /* 0x000000182418722b */ /* 0x001fca000000001a */
[----:B-----5:R-:W0:Y:S01]  /*1140*/  F2F.F64.F32 R30, R38 ;  /* 0x00000026001e7310 */ /* 0x020e220000201800 */
        /* <DEDUP_REMOVED lines=9> */
[----:B------:R-:W-:-:S05]  /*11e0*/  DADD R20, R20, R24 ;  /* 0x0000000014147229 */ /* 0x000fca0000000018 */
[----:B------:R-:W0:Y:S01]  /*11f0*/  F2F.F64.F32 R18, R5 ;  /* 0x0000000500127310 */ /* 0x000e220000201800 */
[----:B-1----:R-:W-:Y:S02]  /*1200*/  DFMA R10, R22, R10, R12 ;  /* 0x0000000a160a722b */ /* 0x002fe4000000000c */
[----:B------:R-:W-:-:S06]  /*1210*/  DADD R20, R20, R22 ;  /* 0x0000000014147229 */ /* 0x000fcc0000000016 */
[----:B0-----:R-:W-:Y:S02]  /*1220*/  DFMA R56, R18, R56, R10 ;  /* 0x000000381238722b */ /* 0x001fe4000000000a */
[----:B------:R-:W-:-:S11]  /*1230*/  DADD R20, R20, R18 ;  /* 0x0000000014147229 */ /* 0x000fd60000000012 */
.L_x_53:
[----:B------:R-:W-:Y:S05]  /*1240*/  BSYNC.RECONVERGENT B3 ;  /* 0x0000000000037941 */ /* 0x000fea0003800200 */
.L_x_52:
        /* <DEDUP_REMOVED lines=9> */
[C---:B-1----:R-:W-:Y:S02]  /*12e0*/  IADD3 R5, PT, PT, R2.reuse, UR4, RZ ;  /* 0x0000000402057c10 */ /* 0x042fe4000fffe0ff */
[----:B------:R-:W-:-:S03]  /*12f0*/  IADD3 R9, P0, PT, R2, UR4, RZ ;  /* 0x0000000402097c10 */ /* 0x000fc6000ff1e0ff */
[----:B0-----:R-:W-:-:S04]  /*1300*/  IMAD.WIDE.U32 R10, R5, 0x4, R10 ;  /* 0x00000004050a7825 */ /* 0x001fc800078e000a */
[----:B------:R-:W-:Y:S01]  /*1310*/  IMAD.X R12, RZ, RZ, RZ, P0 ;  /* 0x000000ffff0c7224 */ /* 0x000fe200000e06ff */
[C---:B--2---:R-:W-:Y:S01]  /*1320*/  LEA R18, P0, R9.reuse, UR18, 0x2 ;  /* 0x0000001209127c11 */ /* 0x044fe2000f8010ff */
[----:B------:R-:W2:Y:S03]  /*1330*/  LDG.E.CONSTANT R5, desc[UR16][R10.64] ;  /* 0x000000100a057981 */ /* 0x000ea6000c1e9900 */
[----:B------:R-:W-:-:S05]  /*1340*/  LEA.HI.X R19, R9, UR19, R12, 0x2, P0 ;  /* 0x0000001309137c11 */ /* 0x000fca00080f140c */
[----:B------:R-:W3:Y:S04]  /*1350*/  LDG.E.CONSTANT R22, desc[UR16][R18.64+0x4] ;  /* 0x0000041012167981 */ /* 0x000ee8000c1e9900 */
[----:B------:R-:W4:Y:S04]  /*1360*/  LDG.E.CONSTANT R30, desc[UR16][R18.64+0x8] ;  /* 0x00000810121e7981 */ /* 0x000f28000c1e9900 */
[----:B------:R4:W5:Y:S01]  /*1370*/  LDG.E.CONSTANT R31, desc[UR16][R18.64+0xc] ;  /* 0x00000c10121f7981 */ /* 0x000962000c1e9900 */
[C---:B------:R-:W-:Y:S01]  /*1380*/  VIADD R9, R2.reuse, 0x1 ;  /* 0x0000000102097836 */ /* 0x040fe20000000000 */
[C---:B------:R-:W-:Y:S01]  /*1390*/  IADD3 R24, PT, PT, R2.reuse, 0x2, RZ ;  /* 0x0000000202187810 */ /* 0x040fe20007ffe0ff */
[----:B------:R-:W-:-:S02]  /*13a0*/  VIADD R26, R2, 0x3 ;  /* 0x00000003021a7836 */ /* 0x000fc40000000000 */
[----:B------:R-:W-:Y:S01]  /*13b0*/  I2F.F64.U32 R12, R9 ;  /* 0x00000009000c7312 */ /* 0x000fe20000201800 */
[----:B------:R-:W-:-:S07]  /*13c0*/  VIADD R2, R2, 0x4 ;  /* 0x0000000402027836 */ /* 0x000fce0000000000 */
        /* <DEDUP_REMOVED lines=11> */
[----:B0-----:R-:W-:-:S06]  /*1480*/  DFMA R12, R18, R26, R12 ;  /* 0x0000001a120c722b */ /* 0x001fcc000000000c */
[----:B------:R-:W-:Y:S02]  /*1490*/  DADD R10, R10, R18 ;  /* 0x000000000a0a7229 */ /* 0x000fe40000000012 */
[----:B-1----:R-:W-:-:S06]  /*14a0*/  DFMA R56, R20, R28, R12 ;  /* 0x0000001c1438722b */ /* 0x002fcc000000000c */
[----:B------:R-:W-:-:S11]  /*14b0*/  DADD R20, R10, R20 ;  /* 0x000000000a147229 */ /* 0x000fd60000000014 */
.L_x_55:
[----:B------:R-:W-:Y:S05]  /*14c0*/  BSYNC.RECONVERGENT B3 ;  /* 0x0000000000037941 */ /* 0x000fea0003800200 */
.L_x_54:
[----:B------:R-:W-:Y:S05]  /*14d0*/  @!P2 BRA `(.L_x_51) ;  /* 0x000000000078a947 */ /* 0x000fea0003800000 */
[----:B------:R-:W2:Y:S08]  /*14e0*/  LDC R9, c[0x0][0x3a8] ;  /* 0x0000ea00ff097b82 */ /* 0x000eb00000000800 */
[----:B01----:R-:W0:Y:S01]  /*14f0*/  LDC.64 R10, c[0x0][0x380] ;  /* 0x0000e000ff0a7b82 */ /* 0x003e220000000a00 */
[----:B--2---:R-:W-:-:S05]  /*1500*/  IADD3 R5, PT, PT, R2, R9, RZ ;  /* 0x0000000902057210 */ /* 0x004fca0007ffe0ff */
[----:B0-----:R-:W-:-:S06]  /*1510*/  IMAD.WIDE.U32 R10, R5, 0x4, R10 ;  /* 0x00000004050a7825 */ /* 0x001fcc00078e000a */
[----:B------:R-:W2:Y:S01]  /*1520*/  LDG.E.CONSTANT R10, desc[UR16][R10.64] ;  /* 0x000000100a0a7981 */ /* 0x000ea2000c1e9900 */
[----:B------:R-:W-:Y:S01]  /*1530*/  VIADD R18, R2, 0x1 ;  /* 0x0000000102127836 */ /* 0x000fe20000000000 */
[----:B------:R-:W-:-:S05]  /*1540*/  ISETP.NE.AND P0, PT, R6, 0x1, PT ;  /* 0x000000010600780c */ /* 0x000fca0003f05270 */
[----:B------:R-:W-:Y:S08]  /*1550*/  I2F.F64.U32 R18, R18 ;  /* 0x0000001200127312 */ /* 0x000ff00000201800 */
[----:B--2---:R-:W0:Y:S02]  /*1560*/  F2F.F64.F32 R12, R10 ;  /* 0x0000000a000c7310 */ /* 0x004e240000201800 */
[----:B0-----:R-:W-:-:S02]  /*1570*/  DFMA R56, R12, R18, R56 ;  /* 0x000000120c38722b */ /* 0x001fc40000000038 */
[----:B------:R-:W-:Y:S01]  /*1580*/  DADD R20, R20, R12 ;  /* 0x0000000014147229 */ /* 0x000fe2000000000c */
[----:B------:R-:W-:Y:S10]  /*1590*/  @!P0 BRA `(.L_x_51) ;  /* 0x0000000000488947 */ /* 0x000ff40003800000 */
[----:B------:R-:W0:Y:S01]  /*15a0*/  LDCU.64 UR18, c[0x0][0x380] ;  /* 0x00007000ff1277ac */ /* 0x000e220008000a00 */
[----:B------:R-:W-:-:S05]  /*15b0*/  IADD3 R5, P0, PT, R2, R9, RZ ;  /* 0x0000000902057210 */ /* 0x000fca0007f1e0ff */
[----:B------:R-:W-:Y:S01]  /*15c0*/  IMAD.X R10, RZ, RZ, RZ, P0 ;  /* 0x000000ffff0a7224 */ /* 0x000fe200000e06ff */
[----:B0-----:R-:W-:-:S04]  /*15d0*/  LEA R24, P0, R5, UR18, 0x2 ;  /* 0x0000001205187c11 */ /* 0x001fc8000f8010ff */
[----:B------:R-:W-:Y:S02]  /*15e0*/  LEA.HI.X R25, R5, UR19, R10, 0x2, P0 ;  /* 0x0000001305197c11 */ /* 0x000fe400080f140a */
[----:B------:R-:W-:-:S03]  /*15f0*/  ISETP.NE.AND P0, PT, R6, 0x2, PT ;  /* 0x000000020600780c */ /* 0x000fc60003f05270 */
[----:B------:R-:W2:Y:S10]  /*1600*/  LDG.E.CONSTANT R10, desc[UR16][R24.64+0x4] ;  /* 0x00000410180a7981 */ /* 0x000eb4000c1e9900 */
[----:B------:R-:W3:Y:S01]  /*1610*/  @P0 LDG.E.CONSTANT R18, desc[UR16][R24.64+0x8] ;  /* 0x0000081018120981 */ /* 0x000ee2000c1e9900 */
[C---:B------:R-:W-:Y:S01]  /*1620*/  IADD3 R12, PT, PT, R2.reuse, 0x2, RZ ;  /* 0x00000002020c7810 */ /* 0x040fe20007ffe0ff */
[----:B------:R-:W-:-:S05]  /*1630*/  @P0 VIADD R22, R2, 0x3 ;  /* 0x0000000302160836 */ /* 0x000fca0000000000 */
[----:B------:R-:W-:Y:S08]  /*1640*/  I2F.F64.U32 R12, R12 ;  /* 0x0000000c000c7312 */ /* 0x000ff00000201800 */
[----:B------:R-:W-:Y:S08]  /*1650*/  @P0 I2F.F64.U32 R22, R22 ;  /* 0x0000001600160312 */ /* 0x000ff00000201800 */
[----:B--2---:R-:W0:Y:S08]  /*1660*/  F2F.F64.F32 R10, R10 ;  /* 0x0000000a000a7310 */ /* 0x004e300000201800 */
[----:B---3--:R-:W1:Y:S01]  /*1670*/  @P0 F2F.F64.F32 R18, R18 ;  /* 0x0000001200120310 */ /* 0x008e620000201800 */
[----:B0-----:R-:W-:-:S02]  /*1680*/  DFMA R56, R10, R12, R56 ;  /* 0x0000000c0a38722b */ /* 0x001fc40000000038 */
[----:B------:R-:W-:-:S06]  /*1690*/  DADD R20, R20, R10 ;  /* 0x0000000014147229 */ /* 0x000fcc000000000a */
[----:B-1----:R-:W-:Y:S02]  /*16a0*/  @P0 DFMA R56, R18, R22, R56 ;  /* 0x000000161238022b */ /* 0x002fe40000000038 */
[----:B------:R-:W-:-:S11]  /*16b0*/  @P0 DADD R20, R20, R18 ;  /* 0x0000000014140229 */ /* 0x000fd60000000012 */
.L_x_51:
[----:B------:R-:W-:Y:S05]  /*16c0*/  BSYNC.RECONVERGENT B2 ;  /* 0x0000000000027941 */ /* 0x000fea0003800200 */
.L_x_50:
[----:B------:R-:W-:-:S13]  /*16d0*/  ISETP.GE.AND P0, PT, R7, R4, PT ;  /* 0x000000040700720c */ /* 0x000fda0003f06270 */
[----:B------:R-:W-:Y:S05]  /*16e0*/  @P0 BRA `(.L_x_56) ;  /* 0x0000000800340947 */ /* 0x000fea0003800000 */
[----:B------:R-:W2:Y:S01]  /*16f0*/  LDC.64 R4, c[0x0][0x380] ;  /* 0x0000e000ff047b82 */ /* 0x000ea20000000a00 */
[----:B------:R-:W3:Y:S04]  /*1700*/  LDG.E.CONSTANT R14, desc[UR16][R14.64] ;  /* 0x000000100e0e7981 */ /* 0x000ee8000c1e9900 */
[----:B------:R-:W4:Y:S03]  /*1710*/  LDG.E.CONSTANT R16, desc[UR16][R16.64] ;  /* 0x0000001010107981 */ /* 0x000f26000c1e9900 */
[----:B------:R-:W1:Y:S08]  /*1720*/  LDC.64 R26, c[0x0][0x3b0] ;  /* 0x0000ec00ff1a7b82 */ /* 0x000e700000000a00 */
[----:B------:R-:W1:Y:S01]  /*1730*/  LDC.64 R28, c[0x0][0x380] ;  /* 0x0000e000ff1c7b82 */ /* 0x000e620000000a00 */
[----:B--2---:R-:W-:-:S06]  /*1740*/  IMAD.WIDE.U32 R4, R7, 0x4, R4 ;  /* 0x0000000407047825 */ /* 0x004fcc00078e0004 */
[----:B------:R-:W1:Y:S01]  /*1750*/  LDG.E.CONSTANT R4, desc[UR16][R4.64] ;  /* 0x0000001004047981 */ /* 0x000e62000c1e9900 */
[----:B0-----:R0:W2:Y:S01]  /*1760*/  I2F.F64.U32 R18, R3 ;  /* 0x0000000300127312 */ /* 0x0010a20000201800 */
[----:B------:R-:W-:Y:S07]  /*1770*/  BSSY.RECONVERGENT B2, `(.L_x_57) ;  /* 0x000001d000027945 */ /* 0x000fee0003800200 */
[----:B---3--:R0:W3:Y:S08]  /*1780*/  F2F.F64.F32 R22, R14 ;  /* 0x0000000e00167310 */ /* 0x0080f00000201800 */
[----:B----4-:R0:W4:Y:S08]  /*1790*/  F2F.F64.F32 R24, R16 ;  /* 0x0000001000187310 */ /* 0x0101300000201800 */
[----:B-1234-:R0:W1:Y:S02]  /*17a0*/  F2F.F64.F32 R10, R4 ;  /* 0x00000004000a7310 */ /* 0x01e0640000201800 */
.L_x_59:
[----:B--2---:R-:W2:Y:S01]  /*17b0*/  LDCU UR4, c[0x0][0x3a0] ;  /* 0x00007400ff0477ac */ /* 0x004ea20008000800 */
[----:B------:R-:W-:Y:S01]  /*17c0*/  VIADD R2, R7, 0x1 ;  /* 0x0000000107027836 */ /* 0x000fe20000000000 */
[----:B------:R-:W-:-:S05]  /*17d0*/  IADD3 R13, PT, PT, -R3, R7, RZ ;  /* 0x00000007030d7210 */ /* 0x000fca0007ffe1ff */
[----:B------:R-:W-:-:S06]  /*17e0*/  IMAD.WIDE R12, R13, 0x4, R28 ;  /* 0x000000040d0c7825 */ /* 0x000fcc00078e021c */
[----:B------:R-:W3:Y:S01]  /*17f0*/  LDG.E.CONSTANT R12, desc[UR16][R12.64+0x4] ;  /* 0x000004100c0c7981 */ /* 0x000ee2000c1e9900 */
[----:B--2---:R-:W-:-:S13]  /*1800*/  ISETP.GE.AND P0, PT, R2, UR4, PT ;  /* 0x0000000402007c0c */ /* 0x004fda000bf06270 */
[----:B0-----:R-:W-:-:S06]  /*1810*/  @!P0 IMAD.WIDE.U32 R14, R7, 0x4, R28 ;  /* 0x00000004070e8825 */ /* 0x001fcc00078e001c */
[----:B------:R-:W2:Y:S01]  /*1820*/  @!P0 LDG.E.CONSTANT R14, desc[UR16][R14.64+0x4] ;  /* 0x000004100e0e8981 */ /* 0x000ea2000c1e9900 */
[----:B-1----:R-:W-:Y:S02]  /*1830*/  DADD R20, R10, R20 ;  /* 0x000000000a147229 */ /* 0x002fe40000000014 */
[----:B------:R-:W-:-:S06]  /*1840*/  DFMA R56, R18, R10, R56 ;  /* 0x0000000a1238722b */ /* 0x000fcc0000000038 */
[----:B------:R-:W-:-:S08]  /*1850*/  DMUL R4, R22, -R20 ;  /* 0x8000001416047228 */ /* 0x000fd00000000000 */
[----:B------:R-:W-:-:S08]  /*1860*/  DFMA R4, R18, R56, R4 ;  /* 0x000000381204722b */ /* 0x000fd00000000004 */
[----:B------:R-:W-:Y:S01]  /*1870*/  DMUL R4, R24, R4 ;  /* 0x0000000418047228 */ /* 0x000fe20000000000 */
[----:B------:R-:W-:-:S09]  /*1880*/  IMAD.IADD R7, R0, 0x1, R7 ;  /* 0x0000000100077824 */ /* 0x000fd200078e0207 */
[----:B------:R-:W0:Y:S01]  /*1890*/  F2F.F32.F64 R5, R4 ;  /* 0x0000000400057310 */ /* 0x000e220000301000 */
[----:B------:R-:W-:-:S05]  /*18a0*/  IMAD.WIDE R6, R7, 0x4, R26 ;  /* 0x0000000407067825 */ /* 0x000fca00078e021a */
[----:B0-----:R0:W-:Y:S01]  /*18b0*/  STG.E desc[UR16][R6.64], R5 ;  /* 0x0000000506007986 */ /* 0x0011e2000c101910 */
[C---:B------:R-:W-:Y:S01]  /*18c0*/  DADD R56, -R20.reuse, R56 ;  /* 0x0000000014387229 */ /* 0x040fe20000000138 */
[----:B---3--:R-:W1:Y:S08]  /*18d0*/  F2F.F64.F32 R12, R12 ;  /* 0x0000000c000c7310 */ /* 0x008e700000201800 */
[----:B--2---:R0:W2:Y:S01]  /*18e0*/  @!P0 F2F.F64.F32 R10, R14 ;  /* 0x0000000e000a8310 */ /* 0x0040a20000201800 */
[----:B------:R-:W-:Y:S01]  /*18f0*/  ISETP.NE.AND P0, PT, R2, UR4, PT ;  /* 0x0000000402007c0c */ /* 0x000fe2000bf05270 */
[----:B-1----:R-:W-:-:S12]  /*1900*/  DADD R20, R20, -R12 ;  /* 0x0000000014147229 */ /* 0x002fd8000000080c */
[----:B0-----:R-:W-:Y:S05]  /*1910*/  @!P0 BRA `(.L_x_58) ;  /* 0x0000000000088947 */ /* 0x001fea0003800000 */
[----:B------:R-:W-:Y:S01]  /*1920*/  IMAD.MOV.U32 R7, RZ, RZ, R2 ;  /* 0x000000ffff077224 */ /* 0x000fe200078e0002 */
[----:B------:R-:W-:Y:S06]  /*1930*/  BRA `(.L_x_59) ;  /* 0xfffffffc009c7947 */ /* 0x000fec000383ffff */
.L_x_58:
[----:B------:R-:W-:Y:S05]  /*1940*/  BSYNC.RECONVERGENT B2 ;  /* 0x0000000000027941 */ /* 0x000fea0003800200 */
.L_x_57:
[----:B------:R-:W-:Y:S05]  /*1950*/  BRA `(.L_x_56) ;  /* 0x0000000400987947 */ /* 0x000fea0003800000 */
.L_x_39:
[----:B------:R-:W-:Y:S01]  /*1960*/  ISETP.GE.U32.AND P0, PT, R4, 0x8, PT ;  /* 0x000000080400780c */ /* 0x000fe20003f06070 */
[----:B------:R-:W-:-:S12]  /*1970*/  UMOV UR4, URZ ;  /* 0x000000ff00047c82 */ /* 0x000fd80008000000 */
[----:B------:R-:W-:Y:S05]  /*1980*/  @!P0 BRA `(.L_x_60) ;  /* 0x0000000000448947 */ /* 0x000fea0003800000 */
[----:B------:R-:W0:Y:S01]  /*1990*/  LDC.64 R4, c[0x0][0x3b0] ;  /* 0x0000ec00ff047b82 */ /* 0x000e220000000a00 */
[----:B------:R-:W-:Y:S01]  /*19a0*/  MOV R7, 0x7fffffff ;  /* 0x7fffffff00077802 */ /* 0x000fe20000000f00 */
[----:B------:R-:W-:-:S06]  /*19b0*/  UMOV UR4, URZ ;  /* 0x000000ff00047c82 */ /* 0x000fcc0008000000 */
.L_x_61:
[----:B-1----:R-:W-:Y:S01]  /*19c0*/  VIADD R3, R0, UR4 ;  /* 0x0000000400037c36 */ /* 0x002fe20008000000 */
[----:B------:R-:W-:-:S03]  /*19d0*/  UIADD3 UR4, UPT, UPT, UR4, 0x8, URZ ;  /* 0x0000000804047890 */ /* 0x000fc6000fffe0ff */
[----:B0-----:R-:W-:Y:S01]  /*19e0*/  IMAD.WIDE R2, R3, 0x4, R4 ;  /* 0x0000000403027825 */ /* 0x001fe200078e0204 */
[----:B------:R-:W-:-:S04]  /*19f0*/  UISETP.NE.AND UP1, UPT, UR4, UR6, UPT ;  /* 0x000000060400728c */ /* 0x000fc8000bf25270 */
[----:B------:R1:W-:Y:S04]  /*1a00*/  STG.E desc[UR16][R2.64], R7 ;  /* 0x0000000702007986 */ /* 0x0003e8000c101910 */
[----:B------:R1:W-:Y:S04]  /*1a10*/  STG.E desc[UR16][R2.64+0x4], R7 ;  /* 0x0000040702007986 */ /* 0x0003e8000c101910 */
[----:B------:R1:W-:Y:S04]  /*1a20*/  STG.E desc[UR16][R2.64+0x8], R7 ;  /* 0x0000080702007986 */ /* 0x0003e8000c101910 */
[----:B------:R1:W-:Y:S04]  /*1a30*/  STG.E desc[UR16][R2.64+0xc], R7 ;  /* 0x00000c0702007986 */ /* 0x0003e8000c101910 */
[----:B------:R1:W-:Y:S04]  /*1a40*/  STG.E desc[UR16][R2.64+0x10], R7 ;  /* 0x0000100702007986 */ /* 0x0003e8000c101910 */
[----:B------:R1:W-:Y:S04]  /*1a50*/  STG.E desc[UR16][R2.64+0x14], R7 ;  /* 0x0000140702007986 */ /* 0x0003e8000c101910 */
[----:B------:R1:W-:Y:S04]  /*1a60*/  STG.E desc[UR16][R2.64+0x18], R7 ;  /* 0x0000180702007986 */ /* 0x0003e8000c101910 */
[----:B------:R1:W-:Y:S01]  /*1a70*/  STG.E desc[UR16][R2.64+0x1c], R7 ;  /* 0x00001c0702007986 */ /* 0x0003e2000c101910 */
[----:B------:R-:W-:Y:S05]  /*1a80*/  BRA.U UP1, `(.L_x_61) ;  /* 0xfffffffd01cc7547 */ /* 0x000fea000b83ffff */
[----:B------:R-:W-:-:S05]  /*1a90*/  UMOV UR4, UR6 ;  /* 0x0000000600047c82 */ /* 0x000fca0008000000 */
.L_x_60:
[----:B------:R-:W-:-:S09]  /*1aa0*/  UISETP.NE.AND UP1, UPT, UR12, URZ, UPT ;  /* 0x000000ff0c00728c */ /* 0x000fd2000bf25270 */
[----:B------:R-:W-:Y:S05]  /*1ab0*/  BRA.U !UP1, `(.L_x_56) ;  /* 0x0000000509407547 */ /* 0x000fea000b800000 */
[----:B------:R-:W-:Y:S02]  /*1ac0*/  UISETP.GE.U32.AND UP1, UPT, UR13, 0x3, UPT ;  /* 0x000000030d00788c */ /* 0x000fe4000bf26070 */
[----:B------:R-:W-:-:S07]  /*1ad0*/  UISETP.NE.AND UP2, UPT, UR14, URZ, UPT ;  /* 0x000000ff0e00728c */ /* 0x000fce000bf45270 */
[----:B------:R-:W-:Y:S05]  /*1ae0*/  BRA.U !UP1, `(.L_x_62) ;  /* 0x0000000109247547 */ /* 0x000fea000b800000 */
[----:B-1----:R-:W0:Y:S01]  /*1af0*/  LDC.64 R2, c[0x0][0x3b0] ;  /* 0x0000ec00ff027b82 */ /* 0x002e220000000a00 */
[----:B------:R-:W-:Y:S01]  /*1b00*/  VIADD R5, R0, UR4 ;  /* 0x0000000400057c36 */ /* 0x000fe20008000000 */
[----:B------:R-:W-:Y:S01]  /*1b10*/  MOV R7, 0x7fffffff ;  /* 0x7fffffff00077802 */ /* 0x000fe20000000f00 */
[----:B------:R-:W-:Y:S02]  /*1b20*/  UIADD3 UR4, UPT, UPT, UR4, 0x4, URZ ;  /* 0x0000000404047890 */ /* 0x000fe4000fffe0ff */
[----:B0-----:R-:W-:-:S05]  /*1b30*/  IMAD.WIDE R2, R5, 0x4, R2 ;  /* 0x0000000405027825 */ /* 0x001fca00078e0202 */
[----:B------:R0:W-:Y:S04]  /*1b40*/  STG.E desc[UR16][R2.64], R7 ;  /* 0x0000000702007986 */ /* 0x0001e8000c101910 */
[----:B------:R0:W-:Y:S04]  /*1b50*/  STG.E desc[UR16][R2.64+0x4], R7 ;  /* 0x0000040702007986 */ /* 0x0001e8000c101910 */
[----:B------:R0:W-:Y:S04]  /*1b60*/  STG.E desc[UR16][R2.64+0x8], R7 ;  /* 0x0000080702007986 */ /* 0x0001e8000c101910 */
[----:B------:R0:W-:Y:S02]  /*1b70*/  STG.E desc[UR16][R2.64+0xc], R7 ;  /* 0x00000c0702007986 */ /* 0x0001e4000c101910 */
.L_x_62:
[----:B------:R-:W-:Y:S05]  /*1b80*/  BRA.U !UP2, `(.L_x_56) ;  /* 0x000000050a0c7547 */ /* 0x000fea000b800000 */
[----:B------:R-:W-:Y:S02]  /*1b90*/  UISETP.NE.AND UP1, UPT, UR15, URZ, UPT ;  /* 0x000000ff0f00728c */ /* 0x000fe4000bf25270 */
[----:B------:R-:W-:-:S07]  /*1ba0*/  UISETP.NE.AND UP2, UPT, UR7, URZ, UPT ;  /* 0x000000ff0700728c */ /* 0x000fce000bf45270 */
[----:B------:R-:W-:Y:S05]  /*1bb0*/  BRA.U !UP1, `(.L_x_63) ;  /* 0x00000001091c7547 */ /* 0x000fea000b800000 */
[----:B01----:R-:W0:Y:S01]  /*1bc0*/  LDC.64 R2, c[0x0][0x3b0] ;  /* 0x0000ec00ff027b82 */ /* 0x003e220000000a00 */
[----:B------:R-:W-:Y:S01]  /*1bd0*/  VIADD R5, R0, UR4 ;  /* 0x0000000400057c36 */ /* 0x000fe20008000000 */
[----:B------:R-:W-:Y:S01]  /*1be0*/  UIADD3 UR4, UPT, UPT, UR4, 0x2, URZ ;  /* 0x0000000204047890 */ /* 0x000fe2000fffe0ff */
[----:B------:R-:W-:Y:S02]  /*1bf0*/  IMAD.MOV.U32 R7, RZ, RZ, 0x7fffffff ;  /* 0x7fffffffff077424 */ /* 0x000fe400078e00ff */
[----:B0-----:R-:W-:-:S05]  /*1c00*/  IMAD.WIDE R2, R5, 0x4, R2 ;  /* 0x0000000405027825 */ /* 0x001fca00078e0202 */
[----:B------:R2:W-:Y:S04]  /*1c10*/  STG.E desc[UR16][R2.64], R7 ;  /* 0x0000000702007986 */ /* 0x0005e8000c101910 */
[----:B------:R2:W-:Y:S02]  /*1c20*/  STG.E desc[UR16][R2.64+0x4], R7 ;  /* 0x0000040702007986 */ /* 0x0005e4000c101910 */
.L_x_63:
[----:B------:R-:W-:Y:S05]  /*1c30*/  BRA.U !UP2, `(.L_x_56) ;  /* 0x000000010ae07547 */ /* 0x000fea000b800000 */
[----:B012---:R-:W0:Y:S01]  /*1c40*/  LDC.64 R2, c[0x0][0x3b0] ;  /* 0x0000ec00ff027b82 */ /* 0x007e220000000a00 */
[----:B------:R-:W-:Y:S01]  /*1c50*/  IADD3 R5, PT, PT, R0, UR4, RZ ;  /* 0x0000000400057c10 */ /* 0x000fe2000fffe0ff */
[----:B------:R-:W-:-:S04]  /*1c60*/  IMAD.MOV.U32 R7, RZ, RZ, 0x7fffffff ;  /* 0x7fffffffff077424 */ /* 0x000fc800078e00ff */
[----:B0-----:R-:W-:-:S05]  /*1c70*/  IMAD.WIDE R2, R5, 0x4, R2 ;  /* 0x0000000405027825 */ /* 0x001fca00078e0202 */
[----:B------:R3:W-:Y:S01]  /*1c80*/  STG.E desc[UR16][R2.64], R7 ;  /* 0x0000000702007986 */ /* 0x0007e2000c101910 */
[----:B------:R-:W-:Y:S05]  /*1c90*/  BRA `(.L_x_56) ;  /* 0x0000000000c87947 */ /* 0x000fea0003800000 */
.L_x_38:
[----:B------:R-:W-:Y:S01]  /*1ca0*/  ISETP.GE.U32.AND P0, PT, R4, 0x8, PT ;  /* 0x000000080400780c */ /* 0x000fe20003f06070 */
[----:B------:R-:W-:-:S12]  /*1cb0*/  UMOV UR4, URZ ;  /* 0x000000ff00047c82 */ /* 0x000fd80008000000 */
[----:B------:R-:W-:Y:S05]  /*1cc0*/  @!P0 BRA `(.L_x_64) ;  /* 0x0000000000448947 */ /* 0x000fea0003800000 */
[----:B------:R-:W0:Y:S01]  /*1cd0*/  LDC.64 R4, c[0x0][0x3b0] ;  /* 0x0000ec00ff047b82 */ /* 0x000e220000000a00 */
[----:B------:R-:W-:Y:S01]  /*1ce0*/  IMAD.MOV.U32 R7, RZ, RZ, 0x7fffffff ;  /* 0x7fffffffff077424 */ /* 0x000fe200078e00ff */
[----:B------:R-:W-:-:S06]  /*1cf0*/  UMOV UR4, URZ ;  /* 0x000000ff00047c82 */ /* 0x000fcc0008000000 */
.L_x_65:
[----:B-1----:R-:W-:Y:S01]  /*1d00*/  IADD3 R3, PT, PT, R0, UR4, RZ ;  /* 0x0000000400037c10 */ /* 0x002fe2000fffe0ff */
[----:B------:R-:W-:-:S04]  /*1d10*/  UIADD3 UR4, UPT, UPT, UR4, 0x8, URZ ;  /* 0x0000000804047890 */ /* 0x000fc8000fffe0ff */
        /* <DEDUP_REMOVED lines=12> */
.L_x_64:
[----:B------:R-:W-:-:S09]  /*1de0*/  UISETP.NE.AND UP1, UPT, UR12, URZ, UPT ;  /* 0x000000ff0c00728c */ /* 0x000fd2000bf25270 */
[----:B------:R-:W-:Y:S05]  /*1df0*/  BRA.U !UP1, `(.L_x_56) ;  /* 0x0000000109707547 */ /* 0x000fea000b800000 */
[----:B------:R-:W-:Y:S02]  /*1e00*/  UISETP.GE.U32.AND UP1, UPT, UR13, 0x3, UPT ;  /* 0x000000030d00788c */ /* 0x000fe4000bf26070 */
[----:B------:R-:W-:-:S07]  /*1e10*/  UISETP.NE.AND UP2, UPT, UR14, URZ, UPT ;  /* 0x000000ff0e00728c */ /* 0x000fce000bf45270 */
[----:B------:R-:W-:Y:S05]  /*1e20*/  BRA.U !UP1, `(.L_x_66) ;  /* 0x0000000109247547 */ /* 0x000fea000b800000 */
[----:B-1----:R-:W0:Y:S01]  /*1e30*/  LDC.64 R2, c[0x0][0x3b0] ;  /* 0x0000ec00ff027b82 */ /* 0x002e220000000a00 */
[----:B------:R-:W-:Y:S01]  /*1e40*/  VIADD R5, R0, UR4 ;  /* 0x0000000400057c36 */ /* 0x000fe20008000000 */
[----:B------:R-:W-:Y:S01]  /*1e50*/  UIADD3 UR4, UPT, UPT, UR4, 0x4, URZ ;  /* 0x0000000404047890 */ /* 0x000fe2000fffe0ff */
[----:B------:R-:W-:Y:S02]  /*1e60*/  IMAD.MOV.U32 R7, RZ, RZ, 0x7fffffff ;  /* 0x7fffffffff077424 */ /* 0x000fe400078e00ff */
[----:B0-----:R-:W-:-:S05]  /*1e70*/  IMAD.WIDE R2, R5, 0x4, R2 ;  /* 0x0000000405027825 */ /* 0x001fca00078e0202 */
[----:B------:R0:W-:Y:S04]  /*1e80*/  STG.E desc[UR16][R2.64], R7 ;  /* 0x0000000702007986 */ /* 0x0001e8000c101910 */
[----:B------:R0:W-:Y:S04]  /*1e90*/  STG.E desc[UR16][R2.64+0x4], R7 ;  /* 0x0000040702007986 */ /* 0x0001e8000c101910 */
[----:B------:R0:W-:Y:S04]  /*1ea0*/  STG.E desc[UR16][R2.64+0x8], R7 ;  /* 0x0000080702007986 */ /* 0x0001e8000c101910 */
[----:B------:R0:W-:Y:S02]  /*1eb0*/  STG.E desc[UR16][R2.64+0xc], R7 ;  /* 0x00000c0702007986 */ /* 0x0001e4000c101910 */
.L_x_66:
[----:B------:R-:W-:Y:S05]  /*1ec0*/  BRA.U !UP2, `(.L_x_56) ;  /* 0x000000010a3c7547 */ /* 0x000fea000b800000 */
[----:B------:R-:W-:Y:S01]  /*1ed0*/  ISETP.NE.AND P0, PT, RZ, UR7, PT ;  /* 0x00000007ff007c0c */ /* 0x000fe2000bf05270 */
[----:B------:R-:W-:-:S12]  /*1ee0*/  UISETP.NE.AND UP1, UPT, UR15, URZ, UPT ;  /* 0x000000ff0f00728c */ /* 0x000fd8000bf25270 */
[----:B------:R-:W2:Y:S01]  /*1ef0*/  @P0 LDC.64 R4, c[0x0][0x3b0] ;  /* 0x0000ec00ff040b82 */ /* 0x000ea20000000a00 */
[----:B------:R-:W-:Y:S05]  /*1f00*/  BRA.U !UP1, `(.L_x_67) ;  /* 0x00000001091c7547 */ /* 0x000fea000b800000 */
[----:B01----:R-:W0:Y:S01]  /*1f10*/  LDC.64 R2, c[0x0][0x3b0] ;  /* 0x0000ec00ff027b82 */ /* 0x003e220000000a00 */
[----:B------:R-:W-:Y:S01]  /*1f20*/  IADD3 R7, PT, PT, R0, UR4, RZ ;  /* 0x0000000400077c10 */ /* 0x000fe2000fffe0ff */
[----:B------:R-:W-:Y:S01]  /*1f30*/  IMAD.MOV.U32 R9, RZ, RZ, 0x7fffffff ;  /* 0x7fffffffff097424 */ /* 0x000fe200078e00ff */
[----:B------:R-:W-:-:S03]  /*1f40*/  UIADD3 UR4, UPT, UPT, UR4, 0x2, URZ ;  /* 0x0000000204047890 */ /* 0x000fc6000fffe0ff */
[----:B0-----:R-:W-:-:S05]  /*1f50*/  IMAD.WIDE R2, R7, 0x4, R2 ;  /* 0x0000000407027825 */ /* 0x001fca00078e0202 */
[----:B------:R3:W-:Y:S04]  /*1f60*/  STG.E desc[UR16][R2.64], R9 ;  /* 0x0000000902007986 */ /* 0x0007e8000c101910 */
[----:B------:R3:W-:Y:S02]  /*1f70*/  STG.E desc[UR16][R2.64+0x4], R9 ;  /* 0x0000040902007986 */ /* 0x0007e4000c101910 */
.L_x_67:
[----:B01-3--:R-:W-:Y:S01]  /*1f80*/  @P0 VIADD R3, R0, UR4 ;  /* 0x0000000400030c36 */ /* 0x00bfe20008000000 */
[----:B------:R-:W-:-:S03]  /*1f90*/  @P0 MOV R7, 0x7fffffff ;  /* 0x7fffffff00070802 */ /* 0x000fc60000000f00 */
[----:B--2---:R-:W-:-:S05]  /*1fa0*/  @P0 IMAD.WIDE R2, R3, 0x4, R4 ;  /* 0x0000000403020825 */ /* 0x004fca00078e0204 */
[----:B------:R2:W-:Y:S02]  /*1fb0*/  @P0 STG.E desc[UR16][R2.64], R7 ;  /* 0x0000000702000986 */ /* 0x0005e4000c101910 */
.L_x_56:
[----:B------:R-:W-:Y:S05]  /*1fc0*/  BSYNC.RECONVERGENT B0 ;  /* 0x0000000000007941 */ /* 0x000fea0003800200 */
.L_x_37:
[----:B------:R-:W-:Y:S05]  /*1fd0*/  @!P1 BRA `(.L_x_68) ;  /* 0xffffffe000809947 */ /* 0x000fea000383ffff */
[----:B------:R-:W-:Y:S05]  /*1fe0*/  BSYNC.RECONVERGENT B1 ;  /* 0x0000000000017941 */ /* 0x000fea0003800200 */
.L_x_36:
[----:B------:R-:W-:Y:S05]  /*1ff0*/  EXIT ;  /* 0x000000000000794d */ /* 0x000fea0003800000 */
.L_x_35:
[----:B0-----:R-:W0:Y:S01]  /*2000*/  LDC.64 R2, c[0x0][0x388] ;  /* 0x0000e200ff027b82 */ /* 0x001e220000000a00 */
[----:B-1----:R-:W1:Y:S01]  /*2010*/  LDCU.64 UR8, c[0x0][0x3a0] ;  /* 0x00007400ff0877ac */ /* 0x002e620008000a00 */
[----:B0-----:R-:W-:-:S05]  /*2020*/  IMAD.WIDE R2, R8, 0x4, R2 ;  /* 0x0000000408027825 */ /* 0x001fca00078e0202 */
[----:B--2---:R-:W2:Y:S01]  /*2030*/  LDG.E.CONSTANT R7, desc[UR16][R2.64] ;  /* 0x0000001002077981 */ /* 0x004ea2000c1e9900 */
[----:B-1----:R-:W-:Y:S01]  /*2040*/  IMAD.U32 R6, RZ, RZ, UR8 ;  /* 0x00000008ff067e24 */ /* 0x002fe2000f8e00ff */
[----:B------:R-:W-:Y:S01]  /*2050*/  BSSY.RECONVERGENT B0, `(.L_x_69) ;  /* 0x0000204000007945 */ /* 0x000fe20003800200 */
[----:B------:R-:W-:Y:S01]  /*2060*/  IMAD.MOV.U32 R5, RZ, RZ, R8 ;  /* 0x000000ffff057224 */ /* 0x000fe200078e0008 */
[----:B------:R-:W-:-:S04]  /*2070*/  IADD3 R8, PT, PT, R8, UR5, RZ ;  /* 0x0000000508087c10 */ /* 0x000fc8000fffe0ff */
[----:B------:R-:W-:Y:S02]  /*2080*/  ISETP.GE.AND P1, PT, R8, UR9, PT ;  /* 0x0000000908007c0c */ /* 0x000fe4000bf26270 */
[----:B--2---:R-:W-:-:S04]  /*2090*/  ISETP.GT.AND P0, PT, R7, R6, PT ;  /* 0x000000060700720c */ /* 0x004fc80003f04270 */
[----:B------:R-:W-:-:S04]  /*20a0*/  ISETP.LT.OR P0, PT, R7, 0x2, P0 ;  /* 0x000000020700780c */ /* 0x000fc80000701670 */
[----:B------:R-:W-:-:S04]  /*20b0*/  PLOP3.LUT P0, PT, P0, PT, UP0, 0xea, 0xae ;  /* 0x0000000000ae781c */ /* 0x000fc8000070fd0a */
[----:B------:R-:W-:-:S13]  /*20c0*/  ISETP.GT.OR P0, PT, R7, UR10, P0 ;  /* 0x0000000a07007c0c */ /* 0x000fda0008704670 */
[----:B---34-:R-:W-:Y:S05]  /*20d0*/  @P0 BRA `(.L_x_70) ;  /* 0x0000001c00ec0947 */ /* 0x018fea0003800000 */
[----:B------:R-:W0:Y:S01]  /*20e0*/  LDC.64 R14, c[0x0][0x390] ;  /* 0x0000e400ff0e7b82 */ /* 0x000e220000000a00 */
[----:B------:R-:W-:Y:S01]  /*20f0*/  VIADD R4, R7, UR11 ;  /* 0x0000000b07047c36 */ /* 0x000fe20008000000 */
[----:B------:R-:W-:Y:S04]  /*2100*/  BSSY.RECONVERGENT B1, `(.L_x_71) ;  /* 0x000003e000017945 */ /* 0x000fe80003800200 */
[----:B------:R-:W-:Y:S02]  /*2110*/  ISETP.GE.AND P0, PT, R4, 0x1, PT ;  /* 0x000000010400780c */ /* 0x000fe40003f06270 */
[----:B------:R-:W1:Y:S01]  /*2120*/  LDC.64 R16, c[0x0][0x398] ;  /* 0x0000e600ff107b82 */ /* 0x000e620000000a00 */
[----:B0-----:R-:W-:-:S04]  /*2130*/  IMAD.WIDE R14, R5, 0x4, R14 ;  /* 0x00000004050e7825 */ /* 0x001fc800078e020e */
[----:B-1----:R-:W-:-:S06]  /*2140*/  IMAD.WIDE R16, R5, 0x4, R16 ;  /* 0x0000000405107825 */ /* 0x002fcc00078e0210 */
[----:B------:R-:W-:Y:S05]  /*2150*/  @!P0 BRA `(.L_x_72) ;  /* 0x0000000000e08947 */ /* 0x000fea0003800000 */
[C---:B------:R-:W-:Y:S01]  /*2160*/  ISETP.GE.U32.AND P0, PT, R4.reuse, 0x8, PT ;  /* 0x000000080400780c */ /* 0x040fe20003f06070 */
[----:B------:R-:W-:Y:S01]  /*2170*/  BSSY.RECONVERGENT B2, `(.L_x_73) ;  /* 0x0000016000027945 */ /* 0x000fe20003800200 */
[----:B------:R-:W-:Y:S01]  /*2180*/  LOP3.LUT R12, R4, 0x7, RZ, 0xc0, !PT ;  /* 0x00000007040c7812 */ /* 0x000fe200078ec0ff */
[----:B------:R-:W-:-:S03]  /*2190*/  IMAD.MOV.U32 R0, RZ, RZ, RZ ;  /* 0x000000ffff007224 */ /* 0x000fc600078e00ff */
[----:B------:R-:W-:-:S07]  /*21a0*/  ISETP.NE.AND P2, PT, R12, RZ, PT ;  /* 0x000000ff0c00720c */ /* 0x000fce0003f45270 */
[----:B------:R-:W-:Y:S06]  /*21b0*/  @!P0 BRA `(.L_x_74) ;  /* 0x0000000000448947 */ /* 0x000fec0003800000 */
[----:B------:R-:W0:Y:S01]  /*21c0*/  LDC.64 R10, c[0x0][0x3b0] ;  /* 0x0000ec00ff0a7b82 */ /* 0x000e220000000a00 */
[----:B------:R-:W-:Y:S01]  /*21d0*/  HFMA2 R9, -RZ, RZ, 0, 0 ;  /* 0x00000000ff097431 */ /* 0x000fe200000001ff */
[----:B------:R-:W-:Y:S01]  /*21e0*/  LOP3.LUT R0, R4, 0x7ffffff8, RZ, 0xc0, !PT ;  /* 0x7ffffff804007812 */ /* 0x000fe200078ec0ff */
[----:B------:R-:W-:-:S07]  /*21f0*/  IMAD.MOV.U32 R13, RZ, RZ, 0x7fffffff ;  /* 0x7fffffffff0d7424 */ /* 0x000fce00078e00ff */
.L_x_75:
[----:B-1----:R-:W-:Y:S02]  /*2200*/  IMAD R3, R5, R6, R9 ;  /* 0x0000000605037224 */ /* 0x002fe400078e0209 */
[----:B------:R-:W-:Y:S02]  /*2210*/  VIADD R9, R9, 0x8 ;  /* 0x0000000809097836 */ /* 0x000fe40000000000 */
[----:B0-----:R-:W-:-:S03]  /*2220*/  IMAD.WIDE R2, R3, 0x4, R10 ;  /* 0x0000000403027825 */ /* 0x001fc600078e020a */
[----:B------:R-:W-:Y:S02]  /*2230*/  ISETP.NE.AND P0, PT, R9, R0, PT ;  /* 0x000000000900720c */ /* 0x000fe40003f05270 */
        /* <DEDUP_REMOVED lines=8> */
[----:B------:R-:W-:Y:S05]  /*22c0*/  @P0 BRA `(.L_x_75) ;  /* 0xfffffffc00cc0947 */ /* 0x000fea000383ffff */
.L_x_74:
[----:B------:R-:W-:Y:S05]  /*22d0*/  BSYNC.RECONVERGENT B2 ;  /* 0x0000000000027941 */ /* 0x000fea0003800200 */
.L_x_73:
[----:B------:R-:W-:Y:S05]  /*22e0*/  @!P2 BRA `(.L_x_72) ;  /* 0x00000000007ca947 */ /* 0x000fea0003800000 */
[----:B------:R-:W-:Y:S01]  /*22f0*/  ISETP.GE.U32.AND P0, PT, R12, 0x4, PT ;  /* 0x000000040c00780c */ /* 0x000fe20003f06070 */
[----:B------:R-:W-:Y:S01]  /*2300*/  BSSY.RECONVERGENT B2, `(.L_x_76) ;  /* 0x000000d000027945 */ /* 0x000fe20003800200 */
[----:B------:R-:W-:-:S04]  /*2310*/  LOP3.LUT R10, R4, 0x3, RZ, 0xc0, !PT ;  /* 0x00000003040a7812 */ /* 0x000fc800078ec0ff */
[----:B------:R-:W-:-:S07]  /*2320*/  ISETP.NE.AND P2, PT, R10, RZ, PT ;  /* 0x000000ff0a00720c */ /* 0x000fce0003f45270 */
[----:B------:R-:W-:Y:S06]  /*2330*/  @!P0 BRA `(.L_x_77) ;  /* 0x0000000000248947 */ /* 0x000fec0003800000 */
[----:B-1----:R-:W0:Y:S01]  /*2340*/  LDC.64 R2, c[0x0][0x3b0] ;  /* 0x0000ec00ff027b82 */ /* 0x002e220000000a00 */
[----:B------:R-:W-:Y:S01]  /*2350*/  IMAD R9, R5, R6, R0 ;  /* 0x0000000605097224 */ /* 0x000fe200078e0200 */
[----:B------:R-:W-:Y:S01]  /*2360*/  MOV R11, 0x7fffffff ;  /* 0x7fffffff000b7802 */ /* 0x000fe20000000f00 */
[----:B------:R-:W-:Y:S02]  /*2370*/  VIADD R0, R0, 0x4 ;  /* 0x0000000400007836 */ /* 0x000fe40000000000 */
[----:B0-----:R-:W-:-:S05]  /*2380*/  IMAD.WIDE R2, R9, 0x4, R2 ;  /* 0x0000000409027825 */ /* 0x001fca00078e0202 */
[----:B------:R0:W-:Y:S04]  /*2390*/  STG.E desc[UR16][R2.64], R11 ;  /* 0x0000000b02007986 */ /* 0x0001e8000c101910 */
[----:B------:R0:W-:Y:S04]  /*23a0*/  STG.E desc[UR16][R2.64+0x4], R11 ;  /* 0x0000040b02007986 */ /* 0x0001e8000c101910 */
[----:B------:R0:W-:Y:S04]  /*23b0*/  STG.E desc[UR16][R2.64+0x8], R11 ;  /* 0x0000080b02007986 */ /* 0x0001e8000c101910 */
[----:B------:R0:W-:Y:S02]  /*23c0*/  STG.E desc[UR16][R2.64+0xc], R11 ;  /* 0x00000c0b02007986 */ /* 0x0001e4000c101910 */
.L_x_77:
[----:B------:R-:W-:Y:S05]  /*23d0*/  BSYNC.RECONVERGENT B2 ;  /* 0x0000000000027941 */ /* 0x000fea0003800200 */
.L_x_76:
[----:B------:R-:W-:Y:S05]  /*23e0*/  @!P2 BRA `(.L_x_72) ;  /* 0x00000000003ca947 */ /* 0x000fea0003800000 */
[----:B01----:R-:W-:Y:S02]  /*23f0*/  LOP3.LUT R2, R4, 0x1, RZ, 0xc0, !PT ;  /* 0x0000000104027812 */ /* 0x003fe400078ec0ff */
[----:B------:R-:W-:Y:S02]  /*2400*/  ISETP.NE.AND P0, PT, R10, 0x1, PT ;  /* 0x000000010a00780c */ /* 0x000fe40003f05270 */
[----:B------:R-:W-:-:S11]  /*2410*/  ISETP.NE.U32.AND P2, PT, R2, 0x1, PT ;  /* 0x000000010200780c */ /* 0x000fd60003f45070 */
[----:B------:R-:W0:Y:S01]  /*2420*/  @P0 LDC.64 R2, c[0x0][0x3b0] ;  /* 0x0000ec00ff020b82 */ /* 0x000e220000000a00 */
[----:B------:R-:W-:Y:S01]  /*2430*/  @P0 IMAD R11, R5, R6, R0 ;  /* 0x00000006050b0224 */ /* 0x000fe200078e0200 */
[----:B------:R-:W-:Y:S01]  /*2440*/  @P0 MOV R19, 0x7fffffff ;  /* 0x7fffffff00130802 */ /* 0x000fe20000000f00 */
[----:B------:R-:W-:-:S04]  /*2450*/  @P0 VIADD R0, R0, 0x2 ;  /* 0x0000000200000836 */ /* 0x000fc80000000000 */
[----:B------:R-:W-:Y:S01]  /*2460*/  @!P2 IMAD R9, R5, R6, R0 ;  /* 0x000000060509a224 */ /* 0x000fe200078e0200 */
[----:B------:R-:W1:Y:S01]  /*2470*/  @!P2 LDC.64 R12, c[0x0][0x3b0] ;  /* 0x0000ec00ff0cab82 */ /* 0x000e620000000a00 */
[----:B0-----:R-:W-:-:S05]  /*2480*/  @P0 IMAD.WIDE R10, R11, 0x4, R2 ;  /* 0x000000040b0a0825 */ /* 0x001fca00078e0202 */
[----:B------:R2:W-:Y:S01]  /*2490*/  @P0 STG.E desc[UR16][R10.64], R19 ;  /* 0x000000130a000986 */ /* 0x0005e2000c101910 */
[----:B-1----:R-:W-:-:S03]  /*24a0*/  @!P2 IMAD.WIDE R2, R9, 0x4, R12 ;  /* 0x000000040902a825 */ /* 0x002fc600078e020c */
[----:B------:R2:W-:Y:S01]  /*24b0*/  @P0 STG.E desc[UR16][R10.64+0x4], R19 ;  /* 0x000004130a000986 */ /* 0x0005e2000c101910 */
[----:B------:R-:W-:-:S05]  /*24c0*/  @!P2 IMAD.MOV.U32 R9, RZ, RZ, 0x7fffffff ;  /* 0x7fffffffff09a424 */ /* 0x000fca00078e00ff */
[----:B------:R2:W-:Y:S02]  /*24d0*/  @!P2 STG.E desc[UR16][R2.64], R9 ;  /* 0x000000090200a986 */ /* 0x0005e4000c101910 */
.L_x_72:
[----:B------:R-:W-:Y:S05]  /*24e0*/  BSYNC.RECONVERGENT B1 ;  /* 0x0000000000017941 */ /* 0x000fea0003800200 */
.L_x_71:
[C---:B------:R-:W-:Y:S01]  /*24f0*/  IADD3 R0, PT, PT, R7.reuse, -0x2, RZ ;  /* 0xfffffffe07007810 */ /* 0x040fe20007ffe0ff */
[----:B012---:R-:W-:Y:S01]  /*2500*/  VIADD R3, R7, 0xffffffff ;  /* 0xffffffff07037836 */ /* 0x007fe20000000000 */
[----:B------:R-:W-:Y:S01]  /*2510*/  BSSY.RECONVERGENT B1, `(.L_x_78) ;  /* 0x0000070000017945 */ /* 0x000fe20003800200 */
[----:B------:R-:W-:Y:S02]  /*2520*/  CS2R R56, SRZ ;  /* 0x0000000000387805 */ /* 0x000fe4000001ff00 */
[----:B------:R-:W-:Y:S01]  /*2530*/  ISETP.GE.U32.AND P0, PT, R0, 0xf, PT ;  /* 0x0000000f0000780c */ /* 0x000fe20003f06070 */
[----:B------:R-:W-:Y:S01]  /*2540*/  IMAD.MOV.U32 R0, RZ, RZ, RZ ;  /* 0x000000ffff007224 */ /* 0x000fe200078e00ff */
[----:B------:R-:W-:Y:S02]  /*2550*/  LOP3.LUT R2, R3, 0xf, RZ, 0xc0, !PT ;  /* 0x0000000f03027812 */ /* 0x000fe400078ec0ff */
[----:B------:R-:W-:Y:S02]  /*2560*/  CS2R R20, SRZ ;  /* 0x0000000000147805 */ /* 0x000fe4000001ff00 */
[----:B------:R-:W-:-:S07]  /*2570*/  ISETP.NE.AND P2, PT, R2, RZ, PT ;  /* 0x000000ff0200720c */ /* 0x000fce0003f45270 */
[----:B------:R-:W-:Y:S06]  /*2580*/  @!P0 BRA `(.L_x_79) ;  /* 0x0000000400a08947 */ /* 0x000fec0003800000 */
[----:B------:R-:W0:Y:S01]  /*2590*/  LDC.64 R18, c[0x0][0x380] ;  /* 0x0000e000ff127b82 */ /* 0x000e220000000a00 */
[----:B------:R-:W-:Y:S01]  /*25a0*/  LOP3.LUT R0, R3, 0xfffffff0, RZ, 0xc0, !PT ;  /* 0xfffffff003007812 */ /* 0x000fe200078ec0ff */
[----:B------:R-:W-:Y:S01]  /*25b0*/  IMAD.MOV.U32 R9, RZ, RZ, RZ ;  /* 0x000000ffff097224 */ /* 0x000fe200078e00ff */
[----:B------:R-:W-:-:S07]  /*25c0*/  CS2R R56, SRZ ;  /* 0x0000000000387805 */ /* 0x000fce000001ff00 */
.L_x_80:
[----:B------:R-:W-:-:S05]  /*25d0*/  IADD3 R31, PT, PT, R9, UR6, RZ ;  /* 0x00000006091f7c10 */ /* 0x000fca000fffe0ff */
[----:B0-----:R-:W-:-:S05]  /*25e0*/  IMAD.WIDE.U32 R30, R31, 0x4, R18 ;  /* 0x000000041f1e7825 */ /* 0x001fca00078e0012 */
[----:B------:R-:W2:Y:S04]  /*25f0*/  LDG.E.CONSTANT R68, desc[UR16][R30.64] ;  /* 0x000000101e447981 */ /* 0x000ea8000c1e9900 */
[----:B------:R-:W3:Y:S04]  /*2600*/  LDG.E.CONSTANT R52, desc[UR16][R30.64+0x4] ;  /* 0x000004101e347981 */ /* 0x000ee8000c1e9900 */
[----:B------:R-:W4:Y:S04]  /*2610*/  LDG.E.CONSTANT R67, desc[UR16][R30.64+0x8] ;  /* 0x000008101e437981 */ /* 0x000f28000c1e9900 */
        /* <DEDUP_REMOVED lines=24> */
[C---:B------:R-:W-:Y:S01]  /*27a0*/  VIADD R34, R9.reuse, 0x8 ;  /* 0x0000000809227836 */ /* 0x040fe20000000000 */
[C---:B------:R-:W-:Y:S01]  /*27b0*/  IADD3 R48, PT, PT, R9.reuse, 0xf, RZ ;  /* 0x0000000f09307810 */ /* 0x040fe20007ffe0ff */
[C---:B------:R-:W-:Y:S01]  /*27c0*/  VIADD R38, R9.reuse, 0xa ;  /* 0x0000000a09267836 */ /* 0x040fe20000000000 */
[----:B------:R-:W-:Y:S01]  /*27d0*/  I2F.F64.U32 R22, R22 ;  /* 0x0000001600167312 */ /* 0x000fe20000201800 */
[----:B------:R-:W-:-:S02]  /*27e0*/  VIADD R42, R9, 0xc ;  /* 0x0000000c092a7836 */ /* 0x000fc40000000000 */
[C---:B------:R-:W-:Y:S02]  /*27f0*/  VIADD R46, R9.reuse, 0xe ;  /* 0x0000000e092e7836 */ /* 0x040fe40000000000 */
[----:B------:R-:W-:-:S03]  /*2800*/  VIADD R9, R9, 0x10 ;  /* 0x0000001009097836 */ /* 0x000fc60000000000 */
[----:B------:R-:W-:Y:S02]  /*2810*/  I2F.F64.U32 R24, R24 ;  /* 0x0000001800187312 */ /* 0x000fe40000201800 */
[----:B------:R-:W-:-:S06]  /*2820*/  ISETP.NE.AND P0, PT, R9, R0, PT ;  /* 0x000000000900720c */ /* 0x000fcc0003f05270 */
        /* <DEDUP_REMOVED lines=62> */
.L_x_79:
[----:B------:R-:W-:Y:S05]  /*2c10*/  BSYNC.RECONVERGENT B1 ;  /* 0x0000000000017941 */ /* 0x000fea0003800200 */
.L_x_78:
[----:B------:R-:W-:Y:S04]  /*2c20*/  BSSY.RECONVERGENT B1, `(.L_x_81) ;  /* 0x0000088000017945 */ /* 0x000fe80003800200 */
[----:B------:R-:W-:Y:S05]  /*2c30*/  @!P2 BRA `(.L_x_82) ;  /* 0x000000080018a947 */ /* 0x000fea0003800000 */
[----:B------:R-:W-:Y:S01]  /*2c40*/  ISETP.GE.U32.AND P0, PT, R2, 0x8, PT ;  /* 0x000000080200780c */ /* 0x000fe20003f06070 */
[----:B------:R-:W-:Y:S01]  /*2c50*/  BSSY.RECONVERGENT B2, `(.L_x_83) ;  /* 0x000003d000027945 */ /* 0x000fe20003800200 */
[----:B------:R-:W-:-:S04]  /*2c60*/  LOP3.LUT R29, R3, 0x7, RZ, 0xc0, !PT ;  /* 0x00000007031d7812 */ /* 0x000fc800078ec0ff */
[----:B------:R-:W-:-:S07]  /*2c70*/  ISETP.NE.AND P2, PT, R29, RZ, PT ;  /* 0x000000ff1d00720c */ /* 0x000fce0003f45270 */
[----:B------:R-:W-:Y:S06]  /*2c80*/  @!P0 BRA `(.L_x_84) ;  /* 0x0000000000e48947 */ /* 0x000fec0003800000 */
[----:B------:R-:W0:Y:S01]  /*2c90*/  LDC.64 R10, c[0x0][0x380] ;  /* 0x0000e000ff0a7b82 */ /* 0x000e220000000a00 */
[----:B------:R-:W1:Y:S01]  /*2ca0*/  LDCU UR4, c[0x0][0x3a8] ;  /* 0x00007500ff0477ac */ /* 0x000e620008000800 */
[----:B------:R-:W2:Y:S01]  /*2cb0*/  LDCU.64 UR8, c[0x0][0x380] ;  /* 0x00007000ff0877ac */ /* 0x000ea20008000a00 */
[C---:B-1----:R-:W-:Y:S02]  /*2cc0*/  IADD3 R9, PT, PT, R0.reuse, UR4, RZ ;  /* 0x0000000400097c10 */ /* 0x042fe4000fffe0ff */
[----:B------:R-:W-:-:S03]  /*2cd0*/  IADD3 R2, P0, PT, R0, UR4, RZ ;  /* 0x0000000400027c10 */ /* 0x000fc6000ff1e0ff */
[----:B0-----:R-:W-:-:S04]  /*2ce0*/  IMAD.WIDE.U32 R10, R9, 0x4, R10 ;  /* 0x00000004090a7825 */ /* 0x001fc800078e000a */
[----:B------:R-:W-:Y:S01]  /*2cf0*/  IMAD.X R9, RZ, RZ, RZ, P0 ;  /* 0x000000ffff097224 */ /* 0x000fe200000e06ff */
[C---:B--2---:R-:W-:Y:S01]  /*2d00*/  LEA R12, P0, R2.reuse, UR8, 0x2 ;  /* 0x00000008020c7c11 */ /* 0x044fe2000f8010ff */
[----:B------:R0:W2:Y:S03]  /*2d10*/  LDG.E.CONSTANT R32, desc[UR16][R10.64] ;  /* 0x000000100a207981 */ /* 0x0000a6000c1e9900 */
        /* <DEDUP_REMOVED lines=8> */
[C---:B------:R-:W-:Y:S01]  /*2da0*/  IADD3 R30, PT, PT, R0.reuse, 0x1, RZ ;  /* 0x00000001001e7810 */ /* 0x040fe20007ffe0ff */
[C---:B------:R-:W-:Y:S01]  /*2db0*/  VIADD R26, R0.reuse, 0x2 ;  /* 0x00000002001a7836 */ /* 0x040fe20000000000 */
[C---:B------:R-:W-:Y:S01]  /*2dc0*/  IADD3 R24, PT, PT, R0.reuse, 0x3, RZ ;  /* 0x0000000300187810 */ /* 0x040fe20007ffe0ff */
[C---:B------:R-:W-:Y:S01]  /*2dd0*/  VIADD R22, R0.reuse, 0x4 ;  /* 0x0000000400167836 */ /* 0x040fe20000000000 */
[----:B------:R-:W-:-:S02]  /*2de0*/  IADD3 R18, PT, PT, R0, 0x5, RZ ;  /* 0x0000000500127810 */ /* 0x000fc40007ffe0ff */
[----:B------:R-:W-:Y:S01]  /*2df0*/  I2F.F64.U32 R30, R30 ;  /* 0x0000001e001e7312 */ /* 0x000fe20000201800 */
[C---:B0-----:R-:W-:Y:S01]  /*2e00*/  IADD3 R10, PT, PT, R0.reuse, 0x7, RZ ;  /* 0x00000007000a7810 */ /* 0x041fe20007ffe0ff */
[C---:B-1----:R-:W-:Y:S02]  /*2e10*/  VIADD R12, R0.reuse, 0x6 ;  /* 0x00000006000c7836 */ /* 0x042fe40000000000 */
[----:B------:R-:W-:-:S04]  /*2e20*/  VIADD R0, R0, 0x8 ;  /* 0x0000000800007836 */ /* 0x000fc80000000000 */
        /* <DEDUP_REMOVED lines=31> */
.L_x_84:
[----:B------:R-:W-:Y:S05]  /*3020*/  BSYNC.RECONVERGENT B2 ;  /* 0x0000000000027941 */ /* 0x000fea0003800200 */
.L_x_83:
        /* <DEDUP_REMOVED lines=19> */
[C---:B------:R-:W-:Y:S01]  /*3160*/  IADD3 R9, PT, PT, R0.reuse, 0x1, RZ ;  /* 0x0000000100097810 */ /* 0x040fe20007ffe0ff */
[C---:B------:R-:W-:Y:S01]  /*3170*/  VIADD R24, R0.reuse, 0x2 ;  /* 0x0000000200187836 */ /* 0x040fe20000000000 */
[C---:B------:R-:W-:Y:S01]  /*3180*/  IADD3 R26, PT, PT, R0.reuse, 0x3, RZ ;  /* 0x00000003001a7810 */ /* 0x040fe20007ffe0ff */
[----:B------:R-:W-:Y:S01]  /*3190*/  VIADD R0, R0, 0x4 ;  /* 0x0000000400007836 */ /* 0x000fe20000000000 */
        /* <DEDUP_REMOVED lines=16> */
.L_x_86:
[----:B------:R-:W-:Y:S05]  /*32a0*/  BSYNC.RECONVERGENT B2 ;  /* 0x0000000000027941 */ /* 0x000fea0003800200 */
.L_x_85:
[----:B------:R-:W-:Y:S05]  /*32b0*/  @!P2 BRA `(.L_x_82) ;  /* 0x000000000078a947 */ /* 0x000fea0003800000 */
[----:B------:R-:W0:Y:S08]  /*32c0*/  LDC R23, c[0x0][0x3a8] ;  /* 0x0000ea00ff177b82 */ /* 0x000e300000000800 */
[----:B------:R-:W1:Y:S01]  /*32d0*/  LDC.64 R10, c[0x0][0x380] ;  /* 0x0000e000ff0a7b82 */ /* 0x000e620000000a00 */
[----:B0-----:R-:W-:-:S05]  /*32e0*/  IADD3 R9, PT, PT, R0, R23, RZ ;  /* 0x0000001700097210 */ /* 0x001fca0007ffe0ff */
[----:B-1----:R-:W-:-:S06]  /*32f0*/  IMAD.WIDE.U32 R10, R9, 0x4, R10 ;  /* 0x00000004090a7825 */ /* 0x002fcc00078e000a */
        /* <DEDUP_REMOVED lines=9> */
[----:B------:R-:W-:-:S04]  /*3390*/  IADD3 R2, P0, PT, R0, R23, RZ ;  /* 0x0000001700027210 */ /* 0x000fc80007f1e0ff */
[----:B------:R-:W-:Y:S02]  /*33a0*/  IADD3.X R9, PT, PT, RZ, RZ, RZ, P0, !PT ;  /* 0x000000ffff097210 */ /* 0x000fe400007fe4ff */
[----:B0-----:R-:W-:-:S04]  /*33b0*/  LEA R22, P0, R2, UR8, 0x2 ;  /* 0x0000000802167c11 */ /* 0x001fc8000f8010ff */
[----:B------:R-:W-:Y:S02]  /*33c0*/  LEA.HI.X R23, R2, UR9, R9, 0x2, P0 ;  /* 0x0000000902177c11 */ /* 0x000fe400080f1409 */
[----:B------:R-:W-:-:S03]  /*33d0*/  ISETP.NE.AND P0, PT, R3, 0x2, PT ;  /* 0x000000020300780c */ /* 0x000fc60003f05270 */
[----:B------:R-:W2:Y:S10]  /*33e0*/  LDG.E.CONSTANT R2, desc[UR16][R22.64+0x4] ;  /* 0x0000041016027981 */ /* 0x000eb4000c1e9900 */
[----:B------:R-:W3:Y:S01]  /*33f0*/  @P0 LDG.E.CONSTANT R12, desc[UR16][R22.64+0x8] ;  /* 0x00000810160c0981 */ /* 0x000ee2000c1e9900 */
[C---:B------:R-:W-:Y:S01]  /*3400*/  VIADD R10, R0.reuse, 0x2 ;  /* 0x00000002000a7836 */ /* 0x040fe20000000000 */
[----:B------:R-:W-:-:S05]  /*3410*/  @P0 IADD3 R18, PT, PT, R0, 0x3, RZ ;  /* 0x0000000300120810 */ /* 0x000fca0007ffe0ff */
        /* <DEDUP_REMOVED lines=8> */
.L_x_82:
[----:B------:R-:W-:Y:S05]  /*34a0*/  BSYNC.RECONVERGENT B1 ;  /* 0x0000000000017941 */ /* 0x000fea0003800200 */
.L_x_81:
[----:B------:R-:W-:-:S13]  /*34b0*/  ISETP.GE.AND P0, PT, R4, R6, PT ;  /* 0x000000060400720c */ /* 0x000fda0003f06270 */
[----:B------:R-:W-:Y:S05]  /*34c0*/  @P0 BRA `(.L_x_70) ;  /* 0x0000000800f00947 */ /* 0x000fea0003800000 */
[----:B------:R-:W0:Y:S01]  /*34d0*/  LDCU.64 UR8, c[0x0][0x380] ;  /* 0x00007000ff0877ac */ /* 0x000e220008000a00 */
[----:B------:R-:W2:Y:S01]  /*34e0*/  LDG.E.CONSTANT R14, desc[UR16][R14.64] ;  /* 0x000000100e0e7981 */ /* 0x000ea2000c1e9900 */
[----:B------:R-:W1:Y:S03]  /*34f0*/  LDC.64 R10, c[0x0][0x3b0] ;  /* 0x0000ec00ff0a7b82 */ /* 0x000e660000000a00 */
[----:B------:R-:W3:Y:S05]  /*3500*/  LDG.E.CONSTANT R16, desc[UR16][R16.64] ;  /* 0x0000001010107981 */ /* 0x000eea000c1e9900 */
[----:B------:R-:W4:Y:S01]  /*3510*/  LDC.64 R12, c[0x0][0x380] ;  /* 0x0000e000ff0c7b82 */ /* 0x000f220000000a00 */
[----:B0-----:R-:W-:Y:S01]  /*3520*/  MOV R27, UR9 ;  /* 0x00000009001b7c02 */ /* 0x001fe20008000f00 */
[----:B------:R-:W-:-:S04]  /*3530*/  IMAD.U32 R26, RZ, RZ, UR8 ;  /* 0x00000008ff1a7e24 */ /* 0x000fc8000f8e00ff */
[----:B------:R-:W-:-:S06]  /*3540*/  IMAD.WIDE.U32 R28, R4, 0x4, R26 ;  /* 0x00000004041c7825 */ /* 0x000fcc00078e001a */
[----:B------:R-:W5:Y:S01]  /*3550*/  LDG.E.CONSTANT R28, desc[UR16][R28.64] ;  /* 0x000000101c1c7981 */ /* 0x000f62000c1e9900 */
[----:B------:R-:W-:Y:S01]  /*3560*/  ISETP.GE.AND P0, PT, R4, R6, PT ;  /* 0x000000060400720c */ /* 0x000fe20003f06270 */
[----:B------:R0:W0:Y:S01]  /*3570*/  I2F.F64.U32 R2, R7 ;  /* 0x0000000700027312 */ /* 0x0000220000201800 */
[----:B------:R-:W-:Y:S07]  /*3580*/  BSSY.RELIABLE B1, `(.L_x_87) ;  /* 0x0000098000017945 */ /* 0x000fee0003800100 */
[----:B--2---:R2:W0:Y:S08]  /*3590*/  F2F.F64.F32 R18, R14 ;  /* 0x0000000e00127310 */ /* 0x0044300000201800 */
[----:B---3--:R2:W3:Y:S08]  /*35a0*/  F2F.F64.F32 R22, R16 ;  /* 0x0000001000167310 */ /* 0x0084f00000201800 */
[----:B-----5:R2:W0:Y:S01]  /*35b0*/  F2F.F64.F32 R24, R28 ;  /* 0x0000001c00187310 */ /* 0x0204220000201800 */
[----:B-1-34-:R-:W-:Y:S05]  /*35c0*/  @P0 BRA `(.L_x_88) ;  /* 0x00000008004c0947 */ /* 0x01afea0003800000 */
[----:B------:R-:W-:Y:S01]  /*35d0*/  IMAD.IADD R0, R6, 0x1, -R4 ;  /* 0x0000000106007824 */ /* 0x000fe200078e0a04 */
[----:B------:R-:W-:Y:S01]  /*35e0*/  BSSY.RECONVERGENT B2, `(.L_x_89) ;  /* 0x000005f000027945 */ /* 0x000fe20003800200 */
[----:B------:R-:W-:-:S03]  /*35f0*/  PLOP3.LUT P0, PT, PT, PT, PT, 0x80, 0x8 ;  /* 0x000000000008781c */ /* 0x000fc60003f0f070 */
[----:B------:R-:W-:-:S13]  /*3600*/  ISETP.GT.AND P2, PT, R0, 0x3, PT ;  /* 0x000000030000780c */ /* 0x000fda0003f44270 */
[----:B------:R-:W-:Y:S05]  /*3610*/  @!P2 BRA `(.L_x_90) ;  /* 0x00000004006ca947 */ /* 0x000fea0003800000 */
[----:B--2---:R-:W1:Y:S01]  /*3620*/  LDC.64 R14, c[0x0][0x3b0] ;  /* 0x0000ec00ff0e7b82 */ /* 0x004e620000000a00 */
[----:B------:R-:W-:Y:S02]  /*3630*/  PLOP3.LUT P0, PT, PT, PT, PT, 0x8, 0x80 ;  /* 0x000000000080781c */ /* 0x000fe40003f0e170 */
[----:B------:R-:W-:-:S11]  /*3640*/  IADD3 R0, PT, PT, R6, -0x3, RZ ;  /* 0xfffffffd06007810 */ /* 0x000fd60007ffe0ff */
.L_x_91:
[----:B------:R-:W2:Y:S01]  /*3650*/  LDCU UR4, c[0x0][0x3a0] ;  /* 0x00007400ff0477ac */ /* 0x000ea20008000800 */
[C---:B------:R-:W-:Y:S02]  /*3660*/  VIADD R9, R4.reuse, 0x1 ;  /* 0x0000000104097836 */ /* 0x040fe40000000000 */
[----:B------:R-:W-:Y:S01]  /*3670*/  IMAD.IADD R29, R4, 0x1, -R7 ;  /* 0x00000001041d7824 */ /* 0x000fe200078e0a07 */
[----:B------:R-:W3:Y:S01]  /*3680*/  LDCU.64 UR8, c[0x0][0x380] ;  /* 0x00007000ff0877ac */ /* 0x000ee20008000a00 */
[----:B--2---:R-:W-:Y:S02]  /*3690*/  MOV R6, UR4 ;  /* 0x0000000400067c02 */ /* 0x004fe40008000f00 */
[----:B---3--:R-:W-:Y:S01]  /*36a0*/  MOV R26, UR8 ;  /* 0x00000008001a7c02 */ /* 0x008fe20008000f00 */
[----:B------:R-:W-:Y:S01]  /*36b0*/  IMAD.U32 R27, RZ, RZ, UR9 ;  /* 0x00000009ff1b7e24 */ /* 0x000fe2000f8e00ff */
[----:B------:R-:W-:-:S03]  /*36c0*/  ISETP.GE.AND P2, PT, R9, R6, PT ;  /* 0x000000060900720c */ /* 0x000fc60003f46270 */
[----:B------:R-:W-:Y:S01]  /*36d0*/  IMAD.WIDE R28, R29, 0x4, R26 ;  /* 0x000000041d1c7825 */ /* 0x000fe200078e021a */
[----:B------:R-:W-:-:S04]  /*36e0*/  IADD3 R17, PT, PT, R4, 0x2, RZ ;  /* 0x0000000204117810 */ /* 0x000fc80007ffe0ff */
[----:B----4-:R2:W3:Y:S01]  /*36f0*/  LDG.E.CONSTANT R30, desc[UR16][R28.64+0x4] ;  /* 0x000004101c1e7981 */ /* 0x0104e2000c1e9900 */
[----:B------:R-:W-:Y:S01]  /*3700*/  ISETP.GE.AND P3, PT, R17, R6, PT ;  /* 0x000000061100720c */ /* 0x000fe20003f66270 */
[----:B------:R-:W-:-:S03]  /*3710*/  IMAD.IADD R35, R9, 0x1, -R7 ;  /* 0x0000000109237824 */ /* 0x000fc600078e0a07 */
[----:B------:R-:W-:-:S05]  /*3720*/  @!P2 IMAD.WIDE.U32 R32, R4, 0x4, R26 ;  /* 0x000000040420a825 */ /* 0x000fca00078e001a */
[----:B------:R-:W4:Y:S01]  /*3730*/  @!P2 LDG.E.CONSTANT R44, desc[UR16][R32.64+0x4] ;  /* 0x00000410202ca981 */ /* 0x000f22000c1e9900 */
[----:B------:R-:W-:Y:S01]  /*3740*/  IMAD.WIDE R34, R35, 0x4, R26 ;  /* 0x0000000423227825 */ /* 0x000fe200078e021a */
[----:B------:R-:W-:-:S04]  /*3750*/  IADD3 R31, PT, PT, R4, 0x3, RZ ;  /* 0x00000003041f7810 */ /* 0x000fc80007ffe0ff */
[----:B------:R5:W4:Y:S01]  /*3760*/  LDG.E.CONSTANT R45, desc[UR16][R34.64+0x4] ;  /* 0x00000410222d7981 */ /* 0x000b22000c1e9900 */
[----:B------:R-:W-:Y:S01]  /*3770*/  @!P3 IMAD.WIDE.U32 R36, R9, 0x4, R26 ;  /* 0x000000040924b825 */ /* 0x000fe200078e001a */
[----:B------:R-:W-:-:S03]  /*3780*/  ISETP.GE.AND P4, PT, R31, R6, PT ;  /* 0x000000061f00720c */ /* 0x000fc60003f86270 */
[----:B------:R-:W-:Y:S01]  /*3790*/  IMAD.IADD R39, R17, 0x1, -R7 ;  /* 0x0000000111277824 */ /* 0x000fe200078e0a07 */
[----:B------:R-:W4:Y:S03]  /*37a0*/  @!P3 LDG.E.CONSTANT R46, desc[UR16][R36.64+0x4] ;  /* 0x00000410242eb981 */ /* 0x000f26000c1e9900 */
[----:B------:R-:W-:-:S05]  /*37b0*/  IMAD.WIDE R38, R39, 0x4, R26 ;  /* 0x0000000427267825 */ /* 0x000fca00078e021a */
[----:B------:R1:W4:Y:S01]  /*37c0*/  LDG.E.CONSTANT R47, desc[UR16][R38.64+0x4] ;  /* 0x00000410262f7981 */ /* 0x000322000c1e9900 */
[----:B------:R-:W-:-:S05]  /*37d0*/  @!P4 IMAD.WIDE.U32 R40, R17, 0x4, R26 ;  /* 0x000000041128c825 */ /* 0x000fca00078e001a */
[----:B------:R-:W4:Y:S01]  /*37e0*/  @!P4 LDG.E.CONSTANT R48, desc[UR16][R40.64+0x4] ;  /* 0x000004102830c981 */ /* 0x000f22000c1e9900 */
[----:B--2---:R-:W-:Y:S01]  /*37f0*/  IADD3 R29, PT, PT, R4, 0x4, RZ ;  /* 0x00000004041d7810 */ /* 0x004fe20007ffe0ff */
[----:B-----5:R-:W-:-:S03]  /*3800*/  IMAD.IADD R35, R31, 0x1, -R7 ;  /* 0x000000011f237824 */ /* 0x020fc600078e0a07 */
[----:B------:R-:W-:Y:S01]  /*3810*/  ISETP.GE.AND P5, PT, R29, R6, PT ;  /* 0x000000061d00720c */ /* 0x000fe20003fa6270 */
[----:B------:R-:W-:-:S05]  /*3820*/  IMAD.WIDE R34, R35, 0x4, R26 ;  /* 0x0000000423227825 */ /* 0x000fca00078e021a */
[----:B------:R2:W5:Y:S07]  /*3830*/  LDG.E.CONSTANT R28, desc[UR16][R34.64+0x4] ;  /* 0x00000410221c7981 */ /* 0x00056e000c1e9900 */
[----:B------:R-:W-:-:S05]  /*3840*/  @!P5 IMAD.WIDE.U32 R42, R31, 0x4, R26 ;  /* 0x000000041f2ad825 */ /* 0x000fca00078e001a */
[----:B------:R2:W5:Y:S01]  /*3850*/  @!P5 LDG.E.CONSTANT R16, desc[UR16][R42.64+0x4] ;  /* 0x000004102a10d981 */ /* 0x000562000c1e9900 */
[----:B0-----:R-:W-:Y:S01]  /*3860*/  DADD R20, R24, R20 ;  /* 0x0000000018147229 */ /* 0x001fe20000000014 */
[----:B------:R-:W-:Y:S01]  /*3870*/  IMAD R9, R5, R6, R9 ;  /* 0x0000000605097224 */ /* 0x000fe200078e0209 */
[----:B------:R-:W-:-:S08]  /*3880*/  DFMA R56, R2, R24, R56 ;  /* 0x000000180238722b */ /* 0x000fd00000000038 */
[C---:B-1----:R-:W-:Y:S01]  /*3890*/  DADD R38, -R20.reuse, R56 ;  /* 0x0000000014267229 */ /* 0x042fe20000000138 */
[----:B---3--:R-:W0:Y:S08]  /*38a0*/  F2F.F64.F32 R32, R30 ;  /* 0x0000001e00207310 */ /* 0x008e300000201800 */
[----:B----4-:R-:W1:Y:S01]  /*38b0*/  @!P2 F2F.F64.F32 R24, R44 ;  /* 0x0000002c0018a310 */ /* 0x010e620000201800 */
[----:B------:R-:W-:Y:S01]  /*38c0*/  ISETP.GE.AND P2, PT, R29, R0, PT ;  /* 0x000000001d00720c */ /* 0x000fe20003f46270 */
[----:B0-----:R-:W-:-:S02]  /*38d0*/  DADD R36, R20, -R32 ;  /* 0x0000000014247229 */ /* 0x001fc40000000820 */
[----:B------:R-:W-:-:S04]  /*38e0*/  DMUL R20, R18, -R20 ;  /* 0x8000001412147228 */ /* 0x000fc80000000000 */
[----:B------:R-:W0:Y:S02]  /*38f0*/  F2F.F64.F32 R32, R45 ;  /* 0x0000002d00207310 */ /* 0x000e240000201800 */
[----:B-1----:R-:W-:Y:S02]  /*3900*/  DADD R36, R24, R36 ;  /* 0x0000000018247229 */ /* 0x002fe40000000024 */
[----:B--2---:R-:W-:-:S04]  /*3910*/  DFMA R34, R2, R24, R38 ;  /* 0x000000180222722b */ /* 0x004fc80000000026 */
[----:B------:R-:W1:Y:S01]  /*3920*/  @!P3 F2F.F64.F32 R24, R46 ;  /* 0x0000002e0018b310 */ /* 0x000e620000201800 */
[----:B------:R-:W-:Y:S02]  /*3930*/  DFMA R56, R2, R56, R20 ;  /* 0x000000380238722b */ /* 0x000fe40000000014 */
[C---:B0-----:R-:W-:Y:S02]  /*3940*/  DADD R38, R36.reuse, -R32 ;  /* 0x0000000024267229 */ /* 0x041fe40000000820 */
[----:B------:R-:W-:-:S03]  /*3950*/  DADD R32, -R36, R34 ;  /* 0x0000000024207229 */ /* 0x000fc60000000122 */
[----:B------:R-:W0:Y:S01]  /*3960*/  F2F.F64.F32 R40, R47 ;  /* 0x0000002f00287310 */ /* 0x000e220000201800 */
[----:B------:R-:W-:Y:S02]  /*3970*/  DMUL R36, R18, -R36 ;  /* 0x8000002412247228 */ /* 0x000fe40000000000 */
[----:B-1----:R-:W-:Y:S02]  /*3980*/  DADD R38, R24, R38 ;  /* 0x0000000018267229 */ /* 0x002fe40000000026 */
[----:B------:R-:W-:-:S03]  /*3990*/  DFMA R32, R2, R24, R32 ;  /* 0x000000180220722b */ /* 0x000fc60000000020 */
[----:B------:R-:W1:Y:S01]  /*39a0*/  @!P4 F2F.F64.F32 R24, R48 ;  /* 0x000000300018c310 */ /* 0x000e620000201800 */
[----:B------:R-:W-:Y:S02]  /*39b0*/  DFMA R36, R2, R34, R36 ;  /* 0x000000220224722b */ /* 0x000fe40000000024 */
[----:B------:R-:W-:Y:S02]  /*39c0*/  DMUL R34, R22, R56 ;  /* 0x0000003816227228 */ /* 0x000fe40000000000 */
[----:B0-----:R-:W-:Y:S02]  /*39d0*/  DADD R42, R38, -R40 ;  /* 0x00000000262a7229 */ /* 0x001fe40000000828 */
[----:B------:R-:W-:Y:S02]  /*39e0*/  DMUL R40, R18, -R38 ;  /* 0x8000002612287228 */ /* 0x000fe40000000000 */
[----:B------:R-:W-:Y:S02]  /*39f0*/  DADD R38, -R38, R32 ;  /* 0x0000000026267229 */ /* 0x000fe40000000120 */
[----:B------:R-:W-:-:S02]  /*3a00*/  DMUL R36, R22, R36 ;  /* 0x0000002416247228 */ /* 0x000fc40000000000 */
[----:B-1----:R-:W-:Y:S02]  /*3a10*/  DADD R20, R24, R42 ;  /* 0x0000000018147229 */ /* 0x002fe4000000002a */
[C---:B------:R-:W-:Y:S01]  /*3a20*/  DFMA R40, R2.reuse, R32, R40 ;  /* 0x000000200228722b */ /* 0x040fe20000000028 */
[----:B------:R0:W1:Y:S01]  /*3a30*/  F2F.F32.F64 R43, R34 ;  /* 0x00000022002b7310 */ /* 0x0000620000301000 */
[----:B------:R-:W-:-:S04]  /*3a40*/  DFMA R56, R2, R24, R38 ;  /* 0x000000180238722b */ /* 0x000fc80000000026 */
[----:B------:R-:W-:Y:S02]  /*3a50*/  DMUL R32, R18, -R20 ;  /* 0x8000001412207228 */ /* 0x000fe40000000000 */
[----:B------:R-:W-:Y:S01]  /*3a60*/  DMUL R40, R22, R40 ;  /* 0x0000002816287228 */ /* 0x000fe20000000000 */
[----:B------:R2:W3:Y:S01]  /*3a70*/  F2F.F32.F64 R45, R36 ;  /* 0x00000024002d7310 */ /* 0x0004e20000301000 */
[CC--:B0-----:R-:W-:Y:S02]  /*3a80*/  IMAD R35, R5.reuse, R6.reuse, R17 ;  /* 0x0000000605237224 */ /* 0x0c1fe400078e0211 */
[----:B------:R-:W-:Y:S02]  /*3a90*/  IMAD R17, R5, R6, R31 ;  /* 0x0000000605117224 */ /* 0x000fe400078e021f */
[----:B------:R-:W-:Y:S01]  /*3aa0*/  DFMA R32, R2, R56, R32 ;  /* 0x000000380220722b */ /* 0x000fe20000000020 */
[--C-:B------:R-:W-:Y:S01]  /*3ab0*/  IMAD.WIDE R34, R35, 0x4, R14.reuse ;  /* 0x0000000423227825 */ /* 0x100fe200078e020e */
[----:B------:R-:W-:Y:S01]  /*3ac0*/  DADD R56, -R20, R56 ;  /* 0x0000000014387229 */ /* 0x000fe20000000138 */
[----:B-----5:R-:W-:Y:S02]  /*3ad0*/  @!P5 F2F.F64.F32 R24, R16 ;  /* 0x000000100018d310 */ /* 0x020fe40000201800 */
[----:B--2---:R-:W-:-:S03]  /*3ae0*/  IMAD.WIDE R36, R17, 0x4, R14 ;  /* 0x0000000411247825 */ /* 0x004fc600078e020e */
[----:B------:R-:W-:Y:S01]  /*3af0*/  DMUL R38, R22, R32 ;  /* 0x0000002016267228 */ /* 0x000fe20000000000 */
[----:B------:R-:W-:Y:S02]  /*3b00*/  IMAD R33, R5, R6, R4 ;  /* 0x0000000605217224 */ /* 0x000fe400078e0204 */
[----:B------:R-:W0:Y:S01]  /*3b10*/  F2F.F32.F64 R41, R40 ;  /* 0x0000002800297310 */ /* 0x000e220000301000 */
[----:B------:R-:W-:Y:S01]  /*3b20*/  MOV R4, R29 ;  /* 0x0000001d00047202 */ /* 0x000fe20000000f00 */
[----:B------:R-:W-:-:S04]  /*3b30*/  IMAD.WIDE R30, R33, 0x4, R14 ;  /* 0x00000004211e7825 */ /* 0x000fc800078e020e */
[----:B------:R-:W-:Y:S02]  /*3b40*/  IMAD.WIDE R32, R9, 0x4, R14 ;  /* 0x0000000409207825 */ /* 0x000fe400078e020e */
[----:B------:R-:W2:Y:S01]  /*3b50*/  F2F.F32.F64 R47, R38 ;  /* 0x00000026002f7310 */ /* 0x000ea20000301000 */
[----:B-1----:R4:W-:Y:S04]  /*3b60*/  STG.E desc[UR16][R30.64], R43 ;  /* 0x0000002b1e007986 */ /* 0x0029e8000c101910 */
[----:B---3--:R4:W-:Y:S03]  /*3b70*/  STG.E desc[UR16][R32.64], R45 ;  /* 0x0000002d20007986 */ /* 0x0089e6000c101910 */
[----:B------:R-:W1:Y:S01]  /*3b80*/  F2F.F64.F32 R38, R28 ;  /* 0x0000001c00267310 */ /* 0x000e620000201800 */
[----:B0-----:R4:W-:Y:S04]  /*3b90*/  STG.E desc[UR16][R34.64], R41 ;  /* 0x0000002922007986 */ /* 0x0019e8000c101910 */
[----:B--2---:R4:W-:Y:S01]  /*3ba0*/  STG.E desc[UR16][R36.64], R47 ;  /* 0x0000002f24007986 */ /* 0x0049e2000c101910 */
[----:B-1----:R-:W-:Y:S01]  /*3bb0*/  DADD R20, R20, -R38 ;  /* 0x0000000014147229 */ /* 0x002fe20000000826 */
[----:B------:R-:W-:Y:S10]  /*3bc0*/  @!P2 BRA `(.L_x_91) ;  /* 0xfffffff800a0a947 */ /* 0x000ff4000383ffff */
.L_x_90:
[----:B------:R-:W-:Y:S05]  /*3bd0*/  BSYNC.RECONVERGENT B2 ;  /* 0x0000000000027941 */ /* 0x000fea0003800200 */
.L_x_89:
[----:B------:R-:W-:Y:S01]  /*3be0*/  IMAD.IADD R0, R6, 0x1, -R4 ;  /* 0x0000000106007824 */ /* 0x000fe200078e0a04 */
[----:B------:R-:W-:Y:S04]  /*3bf0*/  BSSY.RECONVERGENT B2, `(.L_x_92) ;  /* 0x000002d000027945 */ /* 0x000fe80003800200 */
[----:B------:R-:W-:-:S13]  /*3c00*/  ISETP.GT.AND P2, PT, R0, 0x1, PT ;  /* 0x000000010000780c */ /* 0x000fda0003f44270 */
[----:B------:R-:W-:Y:S05]  /*3c10*/  @!P2 BRA `(.L_x_93) ;  /* 0x0000000000a8a947 */ /* 0x000fea0003800000 */
[C---:B----4-:R-:W-:Y:S01]  /*3c20*/  IADD3 R35, PT, PT, R4.reuse, 0x1, RZ ;  /* 0x0000000104237810 */ /* 0x050fe20007ffe0ff */
[----:B------:R-:W-:-:S03]  /*3c30*/  IMAD.IADD R15, R4, 0x1, -R7 ;  /* 0x00000001040f7824 */ /* 0x000fc600078e0a07 */
[----:B------:R-:W-:Y:S01]  /*3c40*/  ISETP.GE.AND P0, PT, R35, R6, PT ;  /* 0x000000062300720c */ /* 0x000fe20003f06270 */
[----:B--2---:R-:W-:-:S05]  /*3c50*/  IMAD.WIDE R14, R15, 0x4, R26 ;  /* 0x000000040f0e7825 */ /* 0x004fca00078e021a */
[----:B------:R-:W2:Y:S07]  /*3c60*/  LDG.E.CONSTANT R0, desc[UR16][R14.64+0x4] ;  /* 0x000004100e007981 */ /* 0x000eae000c1e9900 */
[----:B------:R-:W-:-:S05]  /*3c70*/  @!P0 IMAD.WIDE.U32 R16, R4, 0x4, R26 ;  /* 0x0000000404108825 */ /* 0x000fca00078e001a */
[----:B------:R-:W3:Y:S01]  /*3c80*/  @!P0 LDG.E.CONSTANT R9, desc[UR16][R16.64+0x4] ;  /* 0x0000041010098981 */ /* 0x000ee2000c1e9900 */
[----:B------:R-:W-:Y:S01]  /*3c90*/  IMAD R33, R5, R6, R4 ;  /* 0x0000000605217224 */ /* 0x000fe200078e0204 */
[C---:B------:R-:W-:Y:S01]  /*3ca0*/  IADD3 R4, PT, PT, R35.reuse, 0x1, RZ ;  /* 0x0000000123047810 */ /* 0x040fe20007ffe0ff */
[----:B------:R-:W-:-:S03]  /*3cb0*/  IMAD.IADD R29, R35, 0x1, -R7 ;  /* 0x00000001231d7824 */ /* 0x000fc600078e0a07 */
[----:B------:R-:W-:Y:S01]  /*3cc0*/  ISETP.GE.AND P2, PT, R4, R6, PT ;  /* 0x000000060400720c */ /* 0x000fe20003f46270 */
[----:B------:R-:W-:-:S05]  /*3cd0*/  IMAD.WIDE R28, R29, 0x4, R26 ;  /* 0x000000041d1c7825 */ /* 0x000fca00078e021a */
[----:B------:R-:W4:Y:S07]  /*3ce0*/  LDG.E.CONSTANT R32, desc[UR16][R28.64+0x4] ;  /* 0x000004101c207981 */ /* 0x000f2e000c1e9900 */
[----:B------:R-:W-:-:S05]  /*3cf0*/  @!P2 IMAD.WIDE.U32 R30, R35, 0x4, R26 ;  /* 0x00000004231ea825 */ /* 0x000fca00078e001a */
[----:B------:R1:W5:Y:S01]  /*3d00*/  @!P2 LDG.E.CONSTANT R34, desc[UR16][R30.64+0x4] ;  /* 0x000004101e22a981 */ /* 0x000362000c1e9900 */
[----:B0-----:R-:W-:Y:S01]  /*3d10*/  DADD R20, R20, R24 ;  /* 0x0000000014147229 */ /* 0x001fe20000000018 */
[----:B------:R-:W-:Y:S01]  /*3d20*/  IMAD R35, R5, R6, R35 ;  /* 0x0000000605237224 */ /* 0x000fe200078e0223 */
[----:B------:R-:W-:Y:S01]  /*3d30*/  DFMA R56, R2, R24, R56 ;  /* 0x000000180238722b */ /* 0x000fe20000000038 */
[----:B-1----:R-:W0:Y:S07]  /*3d40*/  LDC.64 R30, c[0x0][0x3b0] ;  /* 0x0000ec00ff1e7b82 */ /* 0x002e2e0000000a00 */
[C---:B------:R-:W-:Y:S01]  /*3d50*/  DADD R26, -R20.reuse, R56 ;  /* 0x00000000141a7229 */ /* 0x040fe20000000138 */
[----:B--2---:R-:W1:Y:S08]  /*3d60*/  F2F.F64.F32 R14, R0 ;  /* 0x00000000000e7310 */ /* 0x004e700000201800 */
[----:B---3--:R-:W2:Y:S01]  /*3d70*/  @!P0 F2F.F64.F32 R24, R9 ;  /* 0x0000000900188310 */ /* 0x008ea20000201800 */
[----:B------:R-:W-:Y:S01]  /*3d80*/  PLOP3.LUT P0, PT, PT, PT, PT, 0x8, 0x80 ;  /* 0x000000000080781c */ /* 0x000fe20003f0e170 */
[----:B-1----:R-:W-:-:S02]  /*3d90*/  DADD R14, R20, -R14 ;  /* 0x00000000140e7229 */ /* 0x002fc4000000080e */
[----:B------:R-:W-:-:S08]  /*3da0*/  DMUL R20, R18, -R20 ;  /* 0x8000001412147228 */ /* 0x000fd00000000000 */
[----:B------:R-:W-:Y:S02]  /*3db0*/  DFMA R20, R2, R56, R20 ;  /* 0x000000380214722b */ /* 0x000fe40000000014 */
[----:B--2---:R-:W-:Y:S02]  /*3dc0*/  DADD R16, R24, R14 ;  /* 0x0000000018107229 */ /* 0x004fe4000000000e */
[----:B------:R-:W-:-:S04]  /*3dd0*/  DFMA R26, R2, R24, R26 ;  /* 0x00000018021a722b */ /* 0x000fc8000000001a */
[----:B------:R-:W-:Y:S02]  /*3de0*/  DMUL R20, R22, R20 ;  /* 0x0000001416147228 */ /* 0x000fe40000000000 */
[----:B------:R-:W-:Y:S01]  /*3df0*/  DMUL R14, R18, -R16 ;  /* 0x80000010120e7228 */ /* 0x000fe20000000000 */
[----:B-----5:R-:W-:Y:S01]  /*3e00*/  @!P2 F2F.F64.F32 R24, R34 ;  /* 0x000000220018a310 */ /* 0x020fe20000201800 */
[----:B------:R-:W-:-:S06]  /*3e10*/  DADD R56, -R16, R26 ;  /* 0x0000000010387229 */ /* 0x000fcc000000011a */
[----:B------:R-:W-:Y:S01]  /*3e20*/  DFMA R14, R2, R26, R14 ;  /* 0x0000001a020e722b */ /* 0x000fe2000000000e */
[----:B------:R-:W1:Y:S07]  /*3e30*/  F2F.F32.F64 R9, R20 ;  /* 0x0000001400097310 */ /* 0x000e6e0000301000 */
[----:B------:R-:W-:Y:S01]  /*3e40*/  DMUL R28, R22, R14 ;  /* 0x0000000e161c7228 */ /* 0x000fe20000000000 */
[--C-:B0-----:R-:W-:Y:S02]  /*3e50*/  IMAD.WIDE R14, R33, 0x4, R30.reuse ;  /* 0x00000004210e7825 */ /* 0x101fe400078e021e */
[----:B----4-:R-:W0:Y:S02]  /*3e60*/  F2F.F64.F32 R32, R32 ;  /* 0x0000002000207310 */ /* 0x010e240000201800 */
[----:B------:R-:W-:Y:S01]  /*3e70*/  IMAD.WIDE R30, R35, 0x4, R30 ;  /* 0x00000004231e7825 */ /* 0x000fe200078e021e */
[----:B-1----:R1:W-:Y:S05]  /*3e80*/  STG.E desc[UR16][R14.64], R9 ;  /* 0x000000090e007986 */ /* 0x0023ea000c101910 */
[----:B------:R-:W2:Y:S01]  /*3e90*/  F2F.F32.F64 R29, R28 ;  /* 0x0000001c001d7310 */ /* 0x000ea20000301000 */
[----:B0-----:R-:W-:Y:S01]  /*3ea0*/  DADD R20, R16, -R32 ;  /* 0x0000000010147229 */ /* 0x001fe20000000820 */
[----:B--2---:R1:W-:Y:S10]  /*3eb0*/  STG.E desc[UR16][R30.64], R29 ;  /* 0x0000001d1e007986 */ /* 0x0043f4000c101910 */
.L_x_93:
[----:B------:R-:W-:Y:S05]  /*3ec0*/  BSYNC.RECONVERGENT B2 ;  /* 0x0000000000027941 */ /* 0x000fea0003800200 */
.L_x_92:
[----:B------:R-:W-:-:S13]  /*3ed0*/  ISETP.NE.OR P0, PT, R4, R6, P0 ;  /* 0x000000060400720c */ /* 0x000fda0000705670 */
[----:B------:R-:W-:Y:S05]  /*3ee0*/  @!P0 BREAK.RELIABLE B1 ;  /* 0x0000000000018942 */ /* 0x000fea0003800100 */
[----:B------:R-:W-:Y:S05]  /*3ef0*/  @!P0 BRA `(.L_x_70) ;  /* 0x0000000000648947 */ /* 0x000fea0003800000 */
.L_x_88:
[----:B------:R-:W-:Y:S05]  /*3f00*/  BSYNC.RELIABLE B1 ;  /* 0x0000000000017941 */ /* 0x000fea0003800100 */
.L_x_87:
[----:B---3--:R-:W3:Y:S01]  /*3f10*/  LDCU UR4, c[0x0][0x3a0] ;  /* 0x00007400ff0477ac */ /* 0x008ee20008000800 */
[C---:B------:R-:W-:Y:S01]  /*3f20*/  IADD3 R0, PT, PT, R4.reuse, 0x1, RZ ;  /* 0x0000000104007810 */ /* 0x040fe20007ffe0ff */
[----:B------:R-:W-:-:S04]  /*3f30*/  IMAD.IADD R17, R4, 0x1, -R7 ;  /* 0x0000000104117824 */ /* 0x000fc800078e0a07 */
[----:B--2---:R-:W-:-:S06]  /*3f40*/  IMAD.WIDE R16, R17, 0x4, R12 ;  /* 0x0000000411107825 */ /* 0x004fcc00078e020c */
[----:B------:R-:W2:Y:S01]  /*3f50*/  LDG.E.CONSTANT R16, desc[UR16][R16.64+0x4] ;  /* 0x0000041010107981 */ /* 0x000ea2000c1e9900 */
[----:B---3--:R-:W-:-:S13]  /*3f60*/  ISETP.GE.AND P0, PT, R0, UR4, PT ;  /* 0x0000000400007c0c */ /* 0x008fda000bf06270 */
[----:B------:R-:W-:-:S06]  /*3f70*/  @!P0 IMAD.WIDE.U32 R26, R4, 0x4, R12 ;  /* 0x00000004041a8825 */ /* 0x000fcc00078e000c */
[----:B------:R-:W3:Y:S01]  /*3f80*/  @!P0 LDG.E.CONSTANT R26, desc[UR16][R26.64+0x4] ;  /* 0x000004101a1a8981 */ /* 0x000ee2000c1e9900 */
[----:B01----:R-:W-:Y:S02]  /*3f90*/  DADD R28, R24, R20 ;  /* 0x00000000181c7229 */ /* 0x003fe40000000014 */
[----:B------:R-:W-:-:S06]  /*3fa0*/  DFMA R56, R2, R24, R56 ;  /* 0x000000180238722b */ /* 0x000fcc0000000038 */
[----:B------:R-:W-:-:S08]  /*3fb0*/  DMUL R14, R18, -R28 ;  /* 0x8000001c120e7228 */ /* 0x000fd00000000000 */
[----:B------:R-:W-:-:S08]  /*3fc0*/  DFMA R14, R2, R56, R14 ;  /* 0x00000038020e722b */ /* 0x000fd0000000000e */
[----:B----4-:R-:W-:Y:S01]  /*3fd0*/  DMUL R30, R22, R14 ;  /* 0x0000000e161e7228 */ /* 0x010fe20000000000 */
[----:B------:R-:W-:-:S09]  /*3fe0*/  IMAD R15, R5, UR4, R4 ;  /* 0x00000004050f7c24 */ /* 0x000fd2000f8e0204 */
[----:B------:R-:W0:Y:S01]  /*3ff0*/  F2F.F32.F64 R31, R30 ;  /* 0x0000001e001f7310 */ /* 0x000e220000301000 */
[----:B------:R-:W-:-:S05]  /*4000*/  IMAD.WIDE R14, R15, 0x4, R10 ;  /* 0x000000040f0e7825 */ /* 0x000fca00078e020a */
[----:B0-----:R0:W-:Y:S01]  /*4010*/  STG.E desc[UR16][R14.64], R31 ;  /* 0x0000001f0e007986 */ /* 0x0011e2000c101910 */
[----:B------:R-:W-:Y:S01]  /*4020*/  DADD R56, -R28, R56 ;  /* 0x000000001c387229 */ /* 0x000fe20000000138 */
[----:B------:R-:W-:Y:S01]  /*4030*/  MOV R4, R0 ;  /* 0x0000000000047202 */ /* 0x000fe20000000f00 */
[----:B--2---:R-:W1:Y:S08]  /*4040*/  F2F.F64.F32 R20, R16 ;  /* 0x0000001000147310 */ /* 0x004e700000201800 */
[----:B---3--:R0:W3:Y:S01]  /*4050*/  @!P0 F2F.F64.F32 R24, R26 ;  /* 0x0000001a00188310 */ /* 0x0080e20000201800 */
[----:B------:R-:W-:Y:S01]  /*4060*/  ISETP.NE.AND P0, PT, R0, UR4, PT ;  /* 0x0000000400007c0c */ /* 0x000fe2000bf05270 */
[----:B-1----:R-:W-:-:S12]  /*4070*/  DADD R20, -R20, R28 ;  /* 0x0000000014147229 */ /* 0x002fd8000000011c */
[----:B0-----:R-:W-:Y:S05]  /*4080*/  @P0 BRA `(.L_x_87) ;  /* 0xfffffffc00a00947 */ /* 0x001fea000383ffff */
.L_x_70:
[----:B------:R-:W-:Y:S05]  /*4090*/  BSYNC.RECONVERGENT B0 ;  /* 0x0000000000007941 */ /* 0x000fea0003800200 */
.L_x_69:
[----:B------:R-:W-:Y:S05]  /*40a0*/  @!P1 BRA `(.L_x_35) ;  /* 0xffffffdc00d49947 */ /* 0x000fea000383ffff */
[----:B------:R-:W-:Y:S05]  /*40b0*/  EXIT ;  /* 0x000000000000794d */ /* 0x000fea0003800000 */
.L_x_94:
        /* <DEDUP_REMOVED lines=12> */
.L_x_100:


//--------------------- .nv.shared.reserved.0     --------------------------
	.section	.nv.shared.reserved.0,"aw",@nobits
	.weak		__nv_reservedSMEM_offset_0_alias
	.size		__nv_reservedSMEM_offset_0_alias, 0, 64
	.other		__nv_reservedSMEM_offset_0_alias,@"STO_CUDA_RESERVED_SHARED STV_DEFAULT"
__nv_reservedSMEM_offset_0_alias:
	.zero		0
	.zero		64


//--------------------- .nv.constant0.linearreg_slope_many_series_one_param_f32 --------------------------
	.section	.nv.constant0.linearreg_slope_many_series_one_param_f32,"a",@progbits
	.sectionflags	@""
	.align	4
.nv.constant0.linearreg_slope_many_series_one_param_f32:
	.zero		944


//--------------------- .nv.constant0.linearreg_slope_batch_f32 --------------------------
	.section	.nv.constant0.linearreg_slope_batch_f32,"a",@progbits
	.sectionflags	@""
	.align	4
.nv.constant0.linearreg_slope_batch_f32:
	.zero		952


//--------------------- SYMBOLS --------------------------

	.type		.nv.reservedSmem.offset0,@object
	.size		.nv.reservedSmem.offset0,0x4
